	.target	sm_103a

	.elftype	@"ET_EXEC"


//--------------------- .note.nv.tkinfo           --------------------------
	.section	.note.nv.tkinfo,"",@"SHT_NOTE"
	.sectionflags	@"SHF_NOTE_NV_TKINFO"
	.tkinfo
        /*0018*/ 	.word	0x00000002
        /*0030*/ 	.string	""
        /*0030*/ 	.string	"ptxas"
        /*0030*/ 	.string	"Cuda compilation tools, release 13.0, V13.0.88"
        /*0030*/ 	.string	"Build cuda_13.0.r13.0/compiler.36424714_0"
        /*0030*/ 	.string	"-arch sm_103a -m 64 "



//--------------------- .note.nv.cuinfo           --------------------------
	.section	.note.nv.cuinfo,"",@"SHT_NOTE"
	.sectionflags	@"SHF_NOTE_NV_CUINFO"
        /*0018*/ 	.short	0x0002
        /*001a*/ 	.short	0x0067
        /*001c*/ 	.short	0x0082
	.zero		2


//--------------------- .nv.info                  --------------------------
	.section	.nv.info,"",@"SHT_CUDA_INFO"
	.align	4


	//----- nvinfo : EIATTR_REGCOUNT
	.align		4
        /*0000*/ 	.byte	0x04, 0x2f
        /*0002*/ 	.short	(.L_12 - .L_11)
	.align		4
.L_11:
        /*0004*/ 	.word	index@(_ZN7cutlass13device_kernelIN5flash11enable_sm90INS1_16FlashAttnFwdSm90INS1_25CollectiveMainloopFwdSm90ILi2EN4cute5tupleIJNS5_1CILi1EEES8_S8_EEENS6_IJNS7_ILi192EEENS7_ILi160EEENS7_ILi64EEEEEELi64ENS_12float_e4m3_tEfNS_4arch4Sm90ELb1ELb0ELb0ELb1ELb1ELb1ELb0ELb1ELb1ELb1ELb1ELb0EEENS1_21CollectiveEpilogueFwdINS6_IJSA_SC_SB_EEES9_NS_10bfloat16_tESG_Li384ELb1ELb1ELb1ELb1EEENS1_36VarlenDynamicPersistentTileSchedulerILi192ELi160ELi384ELi128ELb1ELb1ELb1ELb1ELb1ELb1EEEEEEEEEvNT_6ParamsE)
        /*0008*/ 	.word	0x00000004


	//----- nvinfo : EIATTR_FRAME_SIZE
	.align		4
.L_12:
        /*000c*/ 	.byte	0x04, 0x11
        /*000e*/ 	.short	(.L_14 - .L_13)
	.align		4
.L_13:
        /*0010*/ 	.word	index@(_ZN7cutlass13device_kernelIN5flash11enable_sm90INS1_16FlashAttnFwdSm90INS1_25CollectiveMainloopFwdSm90ILi2EN4cute5tupleIJNS5_1CILi1EEES8_S8_EEENS6_IJNS7_ILi192EEENS7_ILi160EEENS7_ILi64EEEEEELi64ENS_12float_e4m3_tEfNS_4arch4Sm90ELb1ELb0ELb0ELb1ELb1ELb1ELb0ELb1ELb1ELb1ELb1ELb0EEENS1_21CollectiveEpilogueFwdINS6_IJSA_SC_SB_EEES9_NS_10bfloat16_tESG_Li384ELb1ELb1ELb1ELb1EEENS1_36VarlenDynamicPersistentTileSchedulerILi192ELi160ELi384ELi128ELb1ELb1ELb1ELb1ELb1ELb1EEEEEEEEEvNT_6ParamsE)
        /*0014*/ 	.word	0x00000000


	//----- nvinfo : EIATTR_REGCOUNT
	.align		4
.L_14:
        /*0018*/ 	.byte	0x04, 0x2f
        /*001a*/ 	.short	(.L_16 - .L_15)
	.align		4
.L_15:
        /*001c*/ 	.word	index@(_ZN7cutlass13device_kernelIN5flash11enable_sm90INS1_16FlashAttnFwdSm90INS1_25CollectiveMainloopFwdSm90ILi2EN4cute5tupleIJNS5_1CILi1EEES8_S8_EEENS6_IJNS7_ILi192EEENS7_ILi160EEENS7_ILi64EEEEEELi64ENS_12float_e4m3_tEfNS_4arch4Sm90ELb1ELb0ELb0ELb1ELb1ELb0ELb0ELb1ELb1ELb1ELb1ELb0EEENS1_21CollectiveEpilogueFwdINS6_IJSA_SC_SB_EEES9_NS_10bfloat16_tESG_Li384ELb1ELb1ELb1ELb1EEENS1_36VarlenDynamicPersistentTileSchedulerILi192ELi160ELi384ELi128ELb1ELb1ELb1ELb1ELb1ELb1EEEEEEEEEvNT_6ParamsE)
        /*0020*/ 	.word	0x00000004


	//----- nvinfo : EIATTR_FRAME_SIZE
	.align		4
.L_16:
        /*0024*/ 	.byte	0x04, 0x11
        /*0026*/ 	.short	(.L_18 - .L_17)
	.align		4
.L_17:
        /*0028*/ 	.word	index@(_ZN7cutlass13device_kernelIN5flash11enable_sm90INS1_16FlashAttnFwdSm90INS1_25CollectiveMainloopFwdSm90ILi2EN4cute5tupleIJNS5_1CILi1EEES8_S8_EEENS6_IJNS7_ILi192EEENS7_ILi160EEENS7_ILi64EEEEEELi64ENS_12float_e4m3_tEfNS_4arch4Sm90ELb1ELb0ELb0ELb1ELb1ELb0ELb0ELb1ELb1ELb1ELb1ELb0EEENS1_21CollectiveEpilogueFwdINS6_IJSA_SC_SB_EEES9_NS_10bfloat16_tESG_Li384ELb1ELb1ELb1ELb1EEENS1_36VarlenDynamicPersistentTileSchedulerILi192ELi160ELi384ELi128ELb1ELb1ELb1ELb1ELb1ELb1EEEEEEEEEvNT_6ParamsE)
        /*002c*/ 	.word	0x00000000


	//----- nvinfo : EIATTR_REGCOUNT
	.align		4
.L_18:
        /*0030*/ 	.byte	0x04, 0x2f
        /*0032*/ 	.short	(.L_20 - .L_19)
	.align		4
.L_19:
        /*0034*/ 	.word	index@(_ZN7cutlass13device_kernelIN5flash11enable_sm90INS1_16FlashAttnFwdSm90INS1_25CollectiveMainloopFwdSm90ILi2EN4cute5tupleIJNS5_1CILi1EEES8_S8_EEENS6_IJNS7_ILi192EEENS7_ILi160EEENS7_ILi64EEEEEELi64ENS_12float_e4m3_tEfNS_4arch4Sm90ELb1ELb0ELb0ELb0ELb1ELb0ELb0ELb1ELb1ELb1ELb1ELb0EEENS1_21CollectiveEpilogueFwdINS6_IJSA_SC_SB_EEES9_NS_10bfloat16_tESG_Li384ELb0ELb1ELb1ELb1EEENS1_19SingleTileSchedulerILb0ELb1ELb1ELi192EEEEEEEEEvNT_6ParamsE)
        /*0038*/ 	.word	0x00000004


	//----- nvinfo : EIATTR_FRAME_SIZE
	.align		4
.L_20:
        /*003c*/ 	.byte	0x04, 0x11
        /*003e*/ 	.short	(.L_22 - .L_21)
	.align		4
.L_21:
        /*0040*/ 	.word	index@(_ZN7cutlass13device_kernelIN5flash11enable_sm90INS1_16FlashAttnFwdSm90INS1_25CollectiveMainloopFwdSm90ILi2EN4cute5tupleIJNS5_1CILi1EEES8_S8_EEENS6_IJNS7_ILi192EEENS7_ILi160EEENS7_ILi64EEEEEELi64ENS_12float_e4m3_tEfNS_4arch4Sm90ELb1ELb0ELb0ELb0ELb1ELb0ELb0ELb1ELb1ELb1ELb1ELb0EEENS1_21CollectiveEpilogueFwdINS6_IJSA_SC_SB_EEES9_NS_10bfloat16_tESG_Li384ELb0ELb1ELb1ELb1EEENS1_19SingleTileSchedulerILb0ELb1ELb1ELi192EEEEEEEEEvNT_6ParamsE)
        /*0044*/ 	.word	0x00000000


	//----- nvinfo : EIATTR_REGCOUNT
	.align		4
.L_22:
        /*0048*/ 	.byte	0x04, 0x2f
        /*004a*/ 	.short	(.L_24 - .L_23)
	.align		4
.L_23:
        /*004c*/ 	.word	index@(_ZN7cutlass13device_kernelIN5flash11enable_sm90INS1_16FlashAttnFwdSm90INS1_25CollectiveMainloopFwdSm90ILi2EN4cute5tupleIJNS5_1CILi1EEES8_S8_EEENS6_IJNS7_ILi192EEENS7_ILi160EEENS7_ILi64EEEEEELi64ENS_12float_e4m3_tEfNS_4arch4Sm90ELb0ELb1ELb0ELb1ELb1ELb1ELb0ELb1ELb1ELb1ELb1ELb0EEENS1_21CollectiveEpilogueFwdINS6_IJSA_SC_SB_EEES9_NS_10bfloat16_tESG_Li384ELb1ELb1ELb1ELb1EEENS1_36VarlenDynamicPersistentTileSchedulerILi192ELi160ELi384ELi128ELb1ELb1ELb1ELb1ELb0ELb1EEEEEEEEEvNT_6ParamsE)
        /*0050*/ 	.word	0x00000004


	//----- nvinfo : EIATTR_FRAME_SIZE
	.align		4
.L_24:
        /*0054*/ 	.byte	0x04, 0x11
        /*0056*/ 	.short	(.L_26 - .L_25)
	.align		4
.L_25:
        /*0058*/ 	.word	index@(_ZN7cutlass13device_kernelIN5flash11enable_sm90INS1_16FlashAttnFwdSm90INS1_25CollectiveMainloopFwdSm90ILi2EN4cute5tupleIJNS5_1CILi1EEES8_S8_EEENS6_IJNS7_ILi192EEENS7_ILi160EEENS7_ILi64EEEEEELi64ENS_12float_e4m3_tEfNS_4arch4Sm90ELb0ELb1ELb0ELb1ELb1ELb1ELb0ELb1ELb1ELb1ELb1ELb0EEENS1_21CollectiveEpilogueFwdINS6_IJSA_SC_SB_EEES9_NS_10bfloat16_tESG_Li384ELb1ELb1ELb1ELb1EEENS1_36VarlenDynamicPersistentTileSchedulerILi192ELi160ELi384ELi128ELb1ELb1ELb1ELb1ELb0ELb1EEEEEEEEEvNT_6ParamsE)
        /*005c*/ 	.word	0x00000000


	//----- nvinfo : EIATTR_REGCOUNT
	.align		4
.L_26:
        /*0060*/ 	.byte	0x04, 0x2f
        /*0062*/ 	.short	(.L_28 - .L_27)
	.align		4
.L_27:
        /*0064*/ 	.word	index@(_ZN7cutlass13device_kernelIN5flash11enable_sm90INS1_16FlashAttnFwdSm90INS1_25CollectiveMainloopFwdSm90ILi2EN4cute5tupleIJNS5_1CILi1EEES8_S8_EEENS6_IJNS7_ILi192EEENS7_ILi160EEENS7_ILi64EEEEEELi64ENS_12float_e4m3_tEfNS_4arch4Sm90ELb0ELb1ELb0ELb1ELb1ELb0ELb0ELb1ELb1ELb1ELb1ELb0EEENS1_21CollectiveEpilogueFwdINS6_IJSA_SC_SB_EEES9_NS_10bfloat16_tESG_Li384ELb1ELb1ELb1ELb1EEENS1_36VarlenDynamicPersistentTileSchedulerILi192ELi160ELi384ELi128ELb1ELb1ELb1ELb1ELb0ELb1EEEEEEEEEvNT_6ParamsE)
        /*0068*/ 	.word	0x00000004


	//----- nvinfo : EIATTR_FRAME_SIZE
	.align		4
.L_28:
        /*006c*/ 	.byte	0x04, 0x11
        /*006e*/ 	.short	(.L_30 - .L_29)
	.align		4
.L_29:
        /*0070*/ 	.word	index@(_ZN7cutlass13device_kernelIN5flash11enable_sm90INS1_16FlashAttnFwdSm90INS1_25CollectiveMainloopFwdSm90ILi2EN4cute5tupleIJNS5_1CILi1EEES8_S8_EEENS6_IJNS7_ILi192EEENS7_ILi160EEENS7_ILi64EEEEEELi64ENS_12float_e4m3_tEfNS_4arch4Sm90ELb0ELb1ELb0ELb1ELb1ELb0ELb0ELb1ELb1ELb1ELb1ELb0EEENS1_21CollectiveEpilogueFwdINS6_IJSA_SC_SB_EEES9_NS_10bfloat16_tESG_Li384ELb1ELb1ELb1ELb1EEENS1_36VarlenDynamicPersistentTileSchedulerILi192ELi160ELi384ELi128ELb1ELb1ELb1ELb1ELb0ELb1EEEEEEEEEvNT_6ParamsE)
        /*0074*/ 	.word	0x00000000


	//----- nvinfo : EIATTR_REGCOUNT
	.align		4
.L_30:
        /*0078*/ 	.byte	0x04, 0x2f
        /*007a*/ 	.short	(.L_32 - .L_31)
	.align		4
.L_31:
        /*007c*/ 	.word	index@(_ZN7cutlass13device_kernelIN5flash11enable_sm90INS1_16FlashAttnFwdSm90INS1_25CollectiveMainloopFwdSm90ILi2EN4cute5tupleIJNS5_1CILi1EEES8_S8_EEENS6_IJNS7_ILi192EEENS7_ILi160EEENS7_ILi64EEEEEELi64ENS_12float_e4m3_tEfNS_4arch4Sm90ELb0ELb1ELb0ELb0ELb1ELb0ELb0ELb1ELb1ELb1ELb1ELb0EEENS1_21CollectiveEpilogueFwdINS6_IJSA_SC_SB_EEES9_NS_10bfloat16_tESG_Li384ELb0ELb1ELb1ELb1EEENS1_19SingleTileSchedulerILb0ELb1ELb1ELi192EEEEEEEEEvNT_6ParamsE)
        /*0080*/ 	.word	0x00000004


	//----- nvinfo : EIATTR_FRAME_SIZE
	.align		4
.L_32:
        /*0084*/ 	.byte	0x04, 0x11
        /*0086*/ 	.short	(.L_34 - .L_33)
	.align		4
.L_33:
        /*0088*/ 	.word	index@(_ZN7cutlass13device_kernelIN5flash11enable_sm90INS1_16FlashAttnFwdSm90INS1_25CollectiveMainloopFwdSm90ILi2EN4cute5tupleIJNS5_1CILi1EEES8_S8_EEENS6_IJNS7_ILi192EEENS7_ILi160EEENS7_ILi64EEEEEELi64ENS_12float_e4m3_tEfNS_4arch4Sm90ELb0ELb1ELb0ELb0ELb1ELb0ELb0ELb1ELb1ELb1ELb1ELb0EEENS1_21CollectiveEpilogueFwdINS6_IJSA_SC_SB_EEES9_NS_10bfloat16_tESG_Li384ELb0ELb1ELb1ELb1EEENS1_19SingleTileSchedulerILb0ELb1ELb1ELi192EEEEEEEEEvNT_6ParamsE)
        /*008c*/ 	.word	0x00000000


	//----- nvinfo : EIATTR_REGCOUNT
	.align		4
.L_34:
        /*0090*/ 	.byte	0x04, 0x2f
        /*0092*/ 	.short	(.L_36 - .L_35)
	.align		4
.L_35:
        /*0094*/ 	.word	index@(_ZN7cutlass13device_kernelIN5flash11enable_sm90INS1_16FlashAttnFwdSm90INS1_25CollectiveMainloopFwdSm90ILi2EN4cute5tupleIJNS5_1CILi1EEES8_S8_EEENS6_IJNS7_ILi192EEENS7_ILi160EEENS7_ILi64EEEEEELi64ENS_12float_e4m3_tEfNS_4arch4Sm90ELb0ELb0ELb0ELb1ELb1ELb1ELb0ELb1ELb1ELb1ELb1ELb0EEENS1_21CollectiveEpilogueFwdINS6_IJSA_SC_SB_EEES9_NS_10bfloat16_tESG_Li384ELb1ELb1ELb1ELb1EEENS1_36VarlenDynamicPersistentTileSchedulerILi192ELi160ELi384ELi128ELb1ELb1ELb1ELb0ELb1ELb1EEEEEEEEEvNT_6ParamsE)
        /*0098*/ 	.word	0x00000004


	//----- nvinfo : EIATTR_FRAME_SIZE
	.align		4
.L_36:
        /*009c*/ 	.byte	0x04, 0x11
        /*009e*/ 	.short	(.L_38 - .L_37)
	.align		4
.L_37:
        /*00a0*/ 	.word	index@(_ZN7cutlass13device_kernelIN5flash11enable_sm90INS1_16FlashAttnFwdSm90INS1_25CollectiveMainloopFwdSm90ILi2EN4cute5tupleIJNS5_1CILi1EEES8_S8_EEENS6_IJNS7_ILi192EEENS7_ILi160EEENS7_ILi64EEEEEELi64ENS_12float_e4m3_tEfNS_4arch4Sm90ELb0ELb0ELb0ELb1ELb1ELb1ELb0ELb1ELb1ELb1ELb1ELb0EEENS1_21CollectiveEpilogueFwdINS6_IJSA_SC_SB_EEES9_NS_10bfloat16_tESG_Li384ELb1ELb1ELb1ELb1EEENS1_36VarlenDynamicPersistentTileSchedulerILi192ELi160ELi384ELi128ELb1ELb1ELb1ELb0ELb1ELb1EEEEEEEEEvNT_6ParamsE)
        /*00a4*/ 	.word	0x00000000


	//----- nvinfo : EIATTR_REGCOUNT
	.align		4
.L_38:
        /*00a8*/ 	.byte	0x04, 0x2f
        /*00aa*/ 	.short	(.L_40 - .L_39)
	.align		4
.L_39:
        /*00ac*/ 	.word	index@(_ZN7cutlass13device_kernelIN5flash11enable_sm90INS1_16FlashAttnFwdSm90INS1_25CollectiveMainloopFwdSm90ILi2EN4cute5tupleIJNS5_1CILi1EEES8_S8_EEENS6_IJNS7_ILi192EEENS7_ILi160EEENS7_ILi64EEEEEELi64ENS_12float_e4m3_tEfNS_4arch4Sm90ELb0ELb0ELb0ELb1ELb1ELb0ELb0ELb1ELb1ELb1ELb1ELb0EEENS1_21CollectiveEpilogueFwdINS6_IJSA_SC_SB_EEES9_NS_10bfloat16_tESG_Li384ELb1ELb1ELb1ELb1EEENS1_36VarlenDynamicPersistentTileSchedulerILi192ELi160ELi384ELi128ELb1ELb1ELb1ELb0ELb1ELb1EEEEEEEEEvNT_6ParamsE)
        /*00b0*/ 	.word	0x00000004


	//----- nvinfo : EIATTR_FRAME_SIZE
	.align		4
.L_40:
        /*00b4*/ 	.byte	0x04, 0x11
        /*00b6*/ 	.short	(.L_42 - .L_41)
	.align		4
.L_41:
        /*00b8*/ 	.word	index@(_ZN7cutlass13device_kernelIN5flash11enable_sm90INS1_16FlashAttnFwdSm90INS1_25CollectiveMainloopFwdSm90ILi2EN4cute5tupleIJNS5_1CILi1EEES8_S8_EEENS6_IJNS7_ILi192EEENS7_ILi160EEENS7_ILi64EEEEEELi64ENS_12float_e4m3_tEfNS_4arch4Sm90ELb0ELb0ELb0ELb1ELb1ELb0ELb0ELb1ELb1ELb1ELb1ELb0EEENS1_21CollectiveEpilogueFwdINS6_IJSA_SC_SB_EEES9_NS_10bfloat16_tESG_Li384ELb1ELb1ELb1ELb1EEENS1_36VarlenDynamicPersistentTileSchedulerILi192ELi160ELi384ELi128ELb1ELb1ELb1ELb0ELb1ELb1EEEEEEEEEvNT_6ParamsE)
        /*00bc*/ 	.word	0x00000000


	//----- nvinfo : EIATTR_REGCOUNT
	.align		4
.L_42:
        /*00c0*/ 	.byte	0x04, 0x2f
        /*00c2*/ 	.short	(.L_44 - .L_43)
	.align		4
.L_43:
        /*00c4*/ 	.word	index@(_ZN7cutlass13device_kernelIN5flash11enable_sm90INS1_16FlashAttnFwdSm90INS1_25CollectiveMainloopFwdSm90ILi2EN4cute5tupleIJNS5_1CILi1EEES8_S8_EEENS6_IJNS7_ILi192EEENS7_ILi160EEENS7_ILi64EEEEEELi64ENS_12float_e4m3_tEfNS_4arch4Sm90ELb0ELb0ELb0ELb0ELb1ELb0ELb0ELb1ELb1ELb1ELb1ELb0EEENS1_21CollectiveEpilogueFwdINS6_IJSA_SC_SB_EEES9_NS_10bfloat16_tESG_Li384ELb0ELb1ELb1ELb1EEENS1_19SingleTileSchedulerILb0ELb1ELb1ELi192EEEEEEEEEvNT_6ParamsE)
        /*00c8*/ 	.word	0x00000004


	//----- nvinfo : EIATTR_FRAME_SIZE
	.align		4
.L_44:
        /*00cc*/ 	.byte	0x04, 0x11
        /*00ce*/ 	.short	(.L_46 - .L_45)
	.align		4
.L_45:
        /*00d0*/ 	.word	index@(_ZN7cutlass13device_kernelIN5flash11enable_sm90INS1_16FlashAttnFwdSm90INS1_25CollectiveMainloopFwdSm90ILi2EN4cute5tupleIJNS5_1CILi1EEES8_S8_EEENS6_IJNS7_ILi192EEENS7_ILi160EEENS7_ILi64EEEEEELi64ENS_12float_e4m3_tEfNS_4arch4Sm90ELb0ELb0ELb0ELb0ELb1ELb0ELb0ELb1ELb1ELb1ELb1ELb0EEENS1_21CollectiveEpilogueFwdINS6_IJSA_SC_SB_EEES9_NS_10bfloat16_tESG_Li384ELb0ELb1ELb1ELb1EEENS1_19SingleTileSchedulerILb0ELb1ELb1ELi192EEEEEEEEEvNT_6ParamsE)
        /*00d4*/ 	.word	0x00000000


	//----- nvinfo : EIATTR_MIN_STACK_SIZE
	.align		4
.L_46:
        /*00d8*/ 	.byte	0x04, 0x12
        /*00da*/ 	.short	(.L_48 - .L_47)
	.align		4
.L_47:
        /*00dc*/ 	.word	index@(_ZN7cutlass13device_kernelIN5flash11enable_sm90INS1_16FlashAttnFwdSm90INS1_25CollectiveMainloopFwdSm90ILi2EN4cute5tupleIJNS5_1CILi1EEES8_S8_EEENS6_IJNS7_ILi192EEENS7_ILi160EEENS7_ILi64EEEEEELi64ENS_12float_e4m3_tEfNS_4arch4Sm90ELb0ELb0ELb0ELb0ELb1ELb0ELb0ELb1ELb1ELb1ELb1ELb0EEENS1_21CollectiveEpilogueFwdINS6_IJSA_SC_SB_EEES9_NS_10bfloat16_tESG_Li384ELb0ELb1ELb1ELb1EEENS1_19SingleTileSchedulerILb0ELb1ELb1ELi192EEEEEEEEEvNT_6ParamsE)
        /*00e0*/ 	.word	0x00000000


	//----- nvinfo : EIATTR_MIN_STACK_SIZE
	.align		4
.L_48:
        /*00e4*/ 	.byte	0x04, 0x12
        /*00e6*/ 	.short	(.L_50 - .L_49)
	.align		4
.L_49:
        /*00e8*/ 	.word	index@(_ZN7cutlass13device_kernelIN5flash11enable_sm90INS1_16FlashAttnFwdSm90INS1_25CollectiveMainloopFwdSm90ILi2EN4cute5tupleIJNS5_1CILi1EEES8_S8_EEENS6_IJNS7_ILi192EEENS7_ILi160EEENS7_ILi64EEEEEELi64ENS_12float_e4m3_tEfNS_4arch4Sm90ELb0ELb0ELb0ELb1ELb1ELb0ELb0ELb1ELb1ELb1ELb1ELb0EEENS1_21CollectiveEpilogueFwdINS6_IJSA_SC_SB_EEES9_NS_10bfloat16_tESG_Li384ELb1ELb1ELb1ELb1EEENS1_36VarlenDynamicPersistentTileSchedulerILi192ELi160ELi384ELi128ELb1ELb1ELb1ELb0ELb1ELb1EEEEEEEEEvNT_6ParamsE)
        /*00ec*/ 	.word	0x00000000


	//----- nvinfo : EIATTR_MIN_STACK_SIZE
	.align		4
.L_50:
        /*00f0*/ 	.byte	0x04, 0x12
        /*00f2*/ 	.short	(.L_52 - .L_51)
	.align		4
.L_51:
        /*00f4*/ 	.word	index@(_ZN7cutlass13device_kernelIN5flash11enable_sm90INS1_16FlashAttnFwdSm90INS1_25CollectiveMainloopFwdSm90ILi2EN4cute5tupleIJNS5_1CILi1EEES8_S8_EEENS6_IJNS7_ILi192EEENS7_ILi160EEENS7_ILi64EEEEEELi64ENS_12float_e4m3_tEfNS_4arch4Sm90ELb0ELb0ELb0ELb1ELb1ELb1ELb0ELb1ELb1ELb1ELb1ELb0EEENS1_21CollectiveEpilogueFwdINS6_IJSA_SC_SB_EEES9_NS_10bfloat16_tESG_Li384ELb1ELb1ELb1ELb1EEENS1_36VarlenDynamicPersistentTileSchedulerILi192ELi160ELi384ELi128ELb1ELb1ELb1ELb0ELb1ELb1EEEEEEEEEvNT_6ParamsE)
        /*00f8*/ 	.word	0x00000000


	//----- nvinfo : EIATTR_MIN_STACK_SIZE
	.align		4
.L_52:
        /*00fc*/ 	.byte	0x04, 0x12
        /*00fe*/ 	.short	(.L_54 - .L_53)
	.align		4
.L_53:
        /*0100*/ 	.word	index@(_ZN7cutlass13device_kernelIN5flash11enable_sm90INS1_16FlashAttnFwdSm90INS1_25CollectiveMainloopFwdSm90ILi2EN4cute5tupleIJNS5_1CILi1EEES8_S8_EEENS6_IJNS7_ILi192EEENS7_ILi160EEENS7_ILi64EEEEEELi64ENS_12float_e4m3_tEfNS_4arch4Sm90ELb0ELb1ELb0ELb0ELb1ELb0ELb0ELb1ELb1ELb1ELb1ELb0EEENS1_21CollectiveEpilogueFwdINS6_IJSA_SC_SB_EEES9_NS_10bfloat16_tESG_Li384ELb0ELb1ELb1ELb1EEENS1_19SingleTileSchedulerILb0ELb1ELb1ELi192EEEEEEEEEvNT_6ParamsE)
        /*0104*/ 	.word	0x00000000


	//----- nvinfo : EIATTR_MIN_STACK_SIZE
	.align		4
.L_54:
        /*0108*/ 	.byte	0x04, 0x12
        /*010a*/ 	.short	(.L_56 - .L_55)
	.align		4
.L_55:
        /*010c*/ 	.word	index@(_ZN7cutlass13device_kernelIN5flash11enable_sm90INS1_16FlashAttnFwdSm90INS1_25CollectiveMainloopFwdSm90ILi2EN4cute5tupleIJNS5_1CILi1EEES8_S8_EEENS6_IJNS7_ILi192EEENS7_ILi160EEENS7_ILi64EEEEEELi64ENS_12float_e4m3_tEfNS_4arch4Sm90ELb0ELb1ELb0ELb1ELb1ELb0ELb0ELb1ELb1ELb1ELb1ELb0EEENS1_21CollectiveEpilogueFwdINS6_IJSA_SC_SB_EEES9_NS_10bfloat16_tESG_Li384ELb1ELb1ELb1ELb1EEENS1_36VarlenDynamicPersistentTileSchedulerILi192ELi160ELi384ELi128ELb1ELb1ELb1ELb1ELb0ELb1EEEEEEEEEvNT_6ParamsE)
        /*0110*/ 	.word	0x00000000


	//----- nvinfo : EIATTR_MIN_STACK_SIZE
	.align		4
.L_56:
        /*0114*/ 	.byte	0x04, 0x12
        /*0116*/ 	.short	(.L_58 - .L_57)
	.align		4
.L_57:
        /*0118*/ 	.word	index@(_ZN7cutlass13device_kernelIN5flash11enable_sm90INS1_16FlashAttnFwdSm90INS1_25CollectiveMainloopFwdSm90ILi2EN4cute5tupleIJNS5_1CILi1EEES8_S8_EEENS6_IJNS7_ILi192EEENS7_ILi160EEENS7_ILi64EEEEEELi64ENS_12float_e4m3_tEfNS_4arch4Sm90ELb0ELb1ELb0ELb1ELb1ELb1ELb0ELb1ELb1ELb1ELb1ELb0EEENS1_21CollectiveEpilogueFwdINS6_IJSA_SC_SB_EEES9_NS_10bfloat16_tESG_Li384ELb1ELb1ELb1ELb1EEENS1_36VarlenDynamicPersistentTileSchedulerILi192ELi160ELi384ELi128ELb1ELb1ELb1ELb1ELb0ELb1EEEEEEEEEvNT_6ParamsE)
        /*011c*/ 	.word	0x00000000


	//----- nvinfo : EIATTR_MIN_STACK_SIZE
	.align		4
.L_58:
        /*0120*/ 	.byte	0x04, 0x12
        /*0122*/ 	.short	(.L_60 - .L_59)
	.align		4
.L_59:
        /*0124*/ 	.word	index@(_ZN7cutlass13device_kernelIN5flash11enable_sm90INS1_16FlashAttnFwdSm90INS1_25CollectiveMainloopFwdSm90ILi2EN4cute5tupleIJNS5_1CILi1EEES8_S8_EEENS6_IJNS7_ILi192EEENS7_ILi160EEENS7_ILi64EEEEEELi64ENS_12float_e4m3_tEfNS_4arch4Sm90ELb1ELb0ELb0ELb0ELb1ELb0ELb0ELb1ELb1ELb1ELb1ELb0EEENS1_21CollectiveEpilogueFwdINS6_IJSA_SC_SB_EEES9_NS_10bfloat16_tESG_Li384ELb0ELb1ELb1ELb1EEENS1_19SingleTileSchedulerILb0ELb1ELb1ELi192EEEEEEEEEvNT_6ParamsE)
        /*0128*/ 	.word	0x00000000


	//----- nvinfo : EIATTR_MIN_STACK_SIZE
	.align		4
.L_60:
        /*012c*/ 	.byte	0x04, 0x12
        /*012e*/ 	.short	(.L_62 - .L_61)
	.align		4
.L_61:
        /*0130*/ 	.word	index@(_ZN7cutlass13device_kernelIN5flash11enable_sm90INS1_16FlashAttnFwdSm90INS1_25CollectiveMainloopFwdSm90ILi2EN4cute5tupleIJNS5_1CILi1EEES8_S8_EEENS6_IJNS7_ILi192EEENS7_ILi160EEENS7_ILi64EEEEEELi64ENS_12float_e4m3_tEfNS_4arch4Sm90ELb1ELb0ELb0ELb1ELb1ELb0ELb0ELb1ELb1ELb1ELb1ELb0EEENS1_21CollectiveEpilogueFwdINS6_IJSA_SC_SB_EEES9_NS_10bfloat16_tESG_Li384ELb1ELb1ELb1ELb1EEENS1_36VarlenDynamicPersistentTileSchedulerILi192ELi160ELi384ELi128ELb1ELb1ELb1ELb1ELb1ELb1EEEEEEEEEvNT_6ParamsE)
        /*0134*/ 	.word	0x00000000


	//----- nvinfo : EIATTR_MIN_STACK_SIZE
	.align		4
.L_62:
        /*0138*/ 	.byte	0x04, 0x12
        /*013a*/ 	.short	(.L_64 - .L_63)
	.align		4
.L_63:
        /*013c*/ 	.word	index@(_ZN7cutlass13device_kernelIN5flash11enable_sm90INS1_16FlashAttnFwdSm90INS1_25CollectiveMainloopFwdSm90ILi2EN4cute5tupleIJNS5_1CILi1EEES8_S8_EEENS6_IJNS7_ILi192EEENS7_ILi160EEENS7_ILi64EEEEEELi64ENS_12float_e4m3_tEfNS_4arch4Sm90ELb1ELb0ELb0ELb1ELb1ELb1ELb0ELb1ELb1ELb1ELb1ELb0EEENS1_21CollectiveEpilogueFwdINS6_IJSA_SC_SB_EEES9_NS_10bfloat16_tESG_Li384ELb1ELb1ELb1ELb1EEENS1_36VarlenDynamicPersistentTileSchedulerILi192ELi160ELi384ELi128ELb1ELb1ELb1ELb1ELb1ELb1EEEEEEEEEvNT_6ParamsE)
        /*0140*/ 	.word	0x00000000
.L_64:


//--------------------- .nv.compat                --------------------------
	.section	.nv.compat,"",@"SHT_CUDA_COMPAT_INFO"
	.align	4
        /*0000*/ 	.byte	0x02, 0x09, 0x01, 0x00, 0x02, 0x02, 0x01, 0x00, 0x02, 0x05, 0x05, 0x00, 0x03, 0x07, 0x01, 0x01
        /*0010*/ 	.byte	0x02, 0x03, 0x00, 0x00, 0x02, 0x06, 0x01, 0x00, 0x04, 0x0b, 0x08, 0x00, 0x00, 0x00, 0x00, 0x00
        /*0020*/ 	.byte	0x00, 0x00, 0x00, 0x00


//--------------------- .nv.info._ZN7cutlass13device_kernelIN5flash11enable_sm90INS1_16FlashAttnFwdSm90INS1_25CollectiveMainloopFwdSm90ILi2EN4cute5tupleIJNS5_1CILi1EEES8_S8_EEENS6_IJNS7_ILi192EEENS7_ILi160EEENS7_ILi64EEEEEELi64ENS_12float_e4m3_tEfNS_4arch4Sm90ELb0ELb0ELb0ELb0ELb1ELb0ELb0ELb1ELb1ELb1ELb1ELb0EEENS1_21CollectiveEpilogueFwdINS6_IJSA_SC_SB_EEES9_NS_10bfloat16_tESG_Li384ELb0ELb1ELb1ELb1EEENS1_19SingleTileSchedulerILb0ELb1ELb1ELi192EEEEEEEEEvNT_6ParamsE --------------------------
	.section	.nv.info._ZN7cutlass13device_kernelIN5flash11enable_sm90INS1_16FlashAttnFwdSm90INS1_25CollectiveMainloopFwdSm90ILi2EN4cute5tupleIJNS5_1CILi1EEES8_S8_EEENS6_IJNS7_ILi192EEENS7_ILi160EEENS7_ILi64EEEEEELi64ENS_12float_e4m3_tEfNS_4arch4Sm90ELb0ELb0ELb0ELb0ELb1ELb0ELb0ELb1ELb1ELb1ELb1ELb0EEENS1_21CollectiveEpilogueFwdINS6_IJSA_SC_SB_EEES9_NS_10bfloat16_tESG_Li384ELb0ELb1ELb1ELb1EEENS1_19SingleTileSchedulerILb0ELb1ELb1ELi192EEEEEEEEEvNT_6ParamsE,"",@"SHT_CUDA_INFO"
	.sectionflags	@""
	.align	4


	//----- nvinfo : EIATTR_CUDA_API_VERSION
	.align		4
        /*0000*/ 	.byte	0x04, 0x37
        /*0002*/ 	.short	(.L_66 - .L_65)
.L_65:
        /*0004*/ 	.word	0x00000082


	//----- nvinfo : EIATTR_KPARAM_INFO
	.align		4
.L_66:
        /*0008*/ 	.byte	0x04, 0x17
        /*000a*/ 	.short	(.L_68 - .L_67)
.L_67:
        /*000c*/ 	.word	0x00000000
        /*0010*/ 	.short	0x0000
        /*0012*/ 	.short	0x0000
        /*0014*/ 	.byte	0x00, 0xf0, 0x01, 0x28


	//----- nvinfo : EIATTR_SPARSE_MMA_MASK
	.align		4
.L_68:
        /*0018*/ 	.byte	0x03, 0x50
        /*001a*/ 	.short	0x0000


	//----- nvinfo : EIATTR_MAXREG_COUNT
	.align		4
        /*001c*/ 	.byte	0x03, 0x1b
        /*001e*/ 	.short	0x0080


	//----- nvinfo : EIATTR_MERCURY_ISA_VERSION
	.align		4
        /*0020*/ 	.byte	0x03, 0x5f
        /*0022*/ 	.short	0x0101


	//----- nvinfo : EIATTR_VRC_CTA_INIT_COUNT
	.align		4
        /*0024*/ 	.byte	0x02, 0x4a
	.zero		1
	.zero		1


	//----- nvinfo : EIATTR_EXIT_INSTR_OFFSETS
	.align		4
        /*0028*/ 	.byte	0x04, 0x1c
        /*002a*/ 	.short	(.L_70 - .L_69)


	//   ....[0]....
.L_69:
        /*002c*/ 	.word	0x00000010


	//----- nvinfo : EIATTR_MAX_THREADS
	.align		4
.L_70:
        /*0030*/ 	.byte	0x04, 0x05
        /*0032*/ 	.short	(.L_72 - .L_71)
.L_71:
        /*0034*/ 	.word	0x00000200
        /*0038*/ 	.word	0x00000001
        /*003c*/ 	.word	0x00000001


	//----- nvinfo : EIATTR_CBANK_PARAM_SIZE
	.align		4
.L_72:
        /*0040*/ 	.byte	0x03, 0x19
        /*0042*/ 	.short	0x0a00


	//----- nvinfo : EIATTR_PARAM_CBANK
	.align		4
        /*0044*/ 	.byte	0x04, 0x0a
        /*0046*/ 	.short	(.L_74 - .L_73)
	.align		4
.L_73:
        /*0048*/ 	.word	index@(.nv.constant0._ZN7cutlass13device_kernelIN5flash11enable_sm90INS1_16FlashAttnFwdSm90INS1_25CollectiveMainloopFwdSm90ILi2EN4cute5tupleIJNS5_1CILi1EEES8_S8_EEENS6_IJNS7_ILi192EEENS7_ILi160EEENS7_ILi64EEEEEELi64ENS_12float_e4m3_tEfNS_4arch4Sm90ELb0ELb0ELb0ELb0ELb1ELb0ELb0ELb1ELb1ELb1ELb1ELb0EEENS1_21CollectiveEpilogueFwdINS6_IJSA_SC_SB_EEES9_NS_10bfloat16_tESG_Li384ELb0ELb1ELb1ELb1EEENS1_19SingleTileSchedulerILb0ELb1ELb1ELi192EEEEEEEEEvNT_6ParamsE)
        /*004c*/ 	.short	0x0380
        /*004e*/ 	.short	0x0a00


	//----- nvinfo : EIATTR_SW_WAR
	.align		4
.L_74:
        /*0050*/ 	.byte	0x04, 0x36
        /*0052*/ 	.short	(.L_76 - .L_75)
.L_75:
        /*0054*/ 	.word	0x00000008
.L_76:


//--------------------- .nv.info._ZN7cutlass13device_kernelIN5flash11enable_sm90INS1_16FlashAttnFwdSm90INS1_25CollectiveMainloopFwdSm90ILi2EN4cute5tupleIJNS5_1CILi1EEES8_S8_EEENS6_IJNS7_ILi192EEENS7_ILi160EEENS7_ILi64EEEEEELi64ENS_12float_e4m3_tEfNS_4arch4Sm90ELb0ELb0ELb0ELb1ELb1ELb0ELb0ELb1ELb1ELb1ELb1ELb0EEENS1_21CollectiveEpilogueFwdINS6_IJSA_SC_SB_EEES9_NS_10bfloat16_tESG_Li384ELb1ELb1ELb1ELb1EEENS1_36VarlenDynamicPersistentTileSchedulerILi192ELi160ELi384ELi128ELb1ELb1ELb1ELb0ELb1ELb1EEEEEEEEEvNT_6ParamsE --------------------------
	.section	.nv.info._ZN7cutlass13device_kernelIN5flash11enable_sm90INS1_16FlashAttnFwdSm90INS1_25CollectiveMainloopFwdSm90ILi2EN4cute5tupleIJNS5_1CILi1EEES8_S8_EEENS6_IJNS7_ILi192EEENS7_ILi160EEENS7_ILi64EEEEEELi64ENS_12float_e4m3_tEfNS_4arch4Sm90ELb0ELb0ELb0ELb1ELb1ELb0ELb0ELb1ELb1ELb1ELb1ELb0EEENS1_21CollectiveEpilogueFwdINS6_IJSA_SC_SB_EEES9_NS_10bfloat16_tESG_Li384ELb1ELb1ELb1ELb1EEENS1_36VarlenDynamicPersistentTileSchedulerILi192ELi160ELi384ELi128ELb1ELb1ELb1ELb0ELb1ELb1EEEEEEEEEvNT_6ParamsE,"",@"SHT_CUDA_INFO"
	.sectionflags	@""
	.align	4


	//----- nvinfo : EIATTR_CUDA_API_VERSION
	.align		4
        /*0000*/ 	.byte	0x04, 0x37
        /*0002*/ 	.short	(.L_78 - .L_77)
.L_77:
        /*0004*/ 	.word	0x00000082


	//----- nvinfo : EIATTR_KPARAM_INFO
	.align		4
.L_78:
        /*0008*/ 	.byte	0x04, 0x17
        /*000a*/ 	.short	(.L_80 - .L_79)
.L_79:
        /*000c*/ 	.word	0x00000000
        /*0010*/ 	.short	0x0000
        /*0012*/ 	.short	0x0000
        /*0014*/ 	.byte	0x00, 0xf0, 0x01, 0x2a


	//----- nvinfo : EIATTR_SPARSE_MMA_MASK
	.align		4
.L_80:
        /*0018*/ 	.byte	0x03, 0x50
        /*001a*/ 	.short	0x0000


	//----- nvinfo : EIATTR_MAXREG_COUNT
	.align		4
        /*001c*/ 	.byte	0x03, 0x1b
        /*001e*/ 	.short	0x0080


	//----- nvinfo : EIATTR_MERCURY_ISA_VERSION
	.align		4
        /*0020*/ 	.byte	0x03, 0x5f
        /*0022*/ 	.short	0x0101


	//----- nvinfo : EIATTR_VRC_CTA_INIT_COUNT
	.align		4
        /*0024*/ 	.byte	0x02, 0x4a
	.zero		1
	.zero		1


	//----- nvinfo : EIATTR_EXIT_INSTR_OFFSETS
	.align		4
        /*0028*/ 	.byte	0x04, 0x1c
        /*002a*/ 	.short	(.L_82 - .L_81)


	//   ....[0]....
.L_81:
        /*002c*/ 	.word	0x00000010


	//----- nvinfo : EIATTR_MAX_THREADS
	.align		4
.L_82:
        /*0030*/ 	.byte	0x04, 0x05
        /*0032*/ 	.short	(.L_84 - .L_83)
.L_83:
        /*0034*/ 	.word	0x00000200
        /*0038*/ 	.word	0x00000001
        /*003c*/ 	.word	0x00000001


	//----- nvinfo : EIATTR_CBANK_PARAM_SIZE
	.align		4
.L_84:
        /*0040*/ 	.byte	0x03, 0x19
        /*0042*/ 	.short	0x0a80


	//----- nvinfo : EIATTR_PARAM_CBANK
	.align		4
        /*0044*/ 	.byte	0x04, 0x0a
        /*0046*/ 	.short	(.L_86 - .L_85)
	.align		4
.L_85:
        /*0048*/ 	.word	index@(.nv.constant0._ZN7cutlass13device_kernelIN5flash11enable_sm90INS1_16FlashAttnFwdSm90INS1_25CollectiveMainloopFwdSm90ILi2EN4cute5tupleIJNS5_1CILi1EEES8_S8_EEENS6_IJNS7_ILi192EEENS7_ILi160EEENS7_ILi64EEEEEELi64ENS_12float_e4m3_tEfNS_4arch4Sm90ELb0ELb0ELb0ELb1ELb1ELb0ELb0ELb1ELb1ELb1ELb1ELb0EEENS1_21CollectiveEpilogueFwdINS6_IJSA_SC_SB_EEES9_NS_10bfloat16_tESG_Li384ELb1ELb1ELb1ELb1EEENS1_36VarlenDynamicPersistentTileSchedulerILi192ELi160ELi384ELi128ELb1ELb1ELb1ELb0ELb1ELb1EEEEEEEEEvNT_6ParamsE)
        /*004c*/ 	.short	0x0380
        /*004e*/ 	.short	0x0a80


	//----- nvinfo : EIATTR_SW_WAR
	.align		4
.L_86:
        /*0050*/ 	.byte	0x04, 0x36
        /*0052*/ 	.short	(.L_88 - .L_87)
.L_87:
        /*0054*/ 	.word	0x00000008
.L_88:


//--------------------- .nv.info._ZN7cutlass13device_kernelIN5flash11enable_sm90INS1_16FlashAttnFwdSm90INS1_25CollectiveMainloopFwdSm90ILi2EN4cute5tupleIJNS5_1CILi1EEES8_S8_EEENS6_IJNS7_ILi192EEENS7_ILi160EEENS7_ILi64EEEEEELi64ENS_12float_e4m3_tEfNS_4arch4Sm90ELb0ELb0ELb0ELb1ELb1ELb1ELb0ELb1ELb1ELb1ELb1ELb0EEENS1_21CollectiveEpilogueFwdINS6_IJSA_SC_SB_EEES9_NS_10bfloat16_tESG_Li384ELb1ELb1ELb1ELb1EEENS1_36VarlenDynamicPersistentTileSchedulerILi192ELi160ELi384ELi128ELb1ELb1ELb1ELb0ELb1ELb1EEEEEEEEEvNT_6ParamsE --------------------------
	.section	.nv.info._ZN7cutlass13device_kernelIN5flash11enable_sm90INS1_16FlashAttnFwdSm90INS1_25CollectiveMainloopFwdSm90ILi2EN4cute5tupleIJNS5_1CILi1EEES8_S8_EEENS6_IJNS7_ILi192EEENS7_ILi160EEENS7_ILi64EEEEEELi64ENS_12float_e4m3_tEfNS_4arch4Sm90ELb0ELb0ELb0ELb1ELb1ELb1ELb0ELb1ELb1ELb1ELb1ELb0EEENS1_21CollectiveEpilogueFwdINS6_IJSA_SC_SB_EEES9_NS_10bfloat16_tESG_Li384ELb1ELb1ELb1ELb1EEENS1_36VarlenDynamicPersistentTileSchedulerILi192ELi160ELi384ELi128ELb1ELb1ELb1ELb0ELb1ELb1EEEEEEEEEvNT_6ParamsE,"",@"SHT_CUDA_INFO"
	.sectionflags	@""
	.align	4


	//----- nvinfo : EIATTR_CUDA_API_VERSION
	.align		4
        /*0000*/ 	.byte	0x04, 0x37
        /*0002*/ 	.short	(.L_90 - .L_89)
.L_89:
        /*0004*/ 	.word	0x00000082


	//----- nvinfo : EIATTR_KPARAM_INFO
	.align		4
.L_90:
        /*0008*/ 	.byte	0x04, 0x17
        /*000a*/ 	.short	(.L_92 - .L_91)
.L_91:
        /*000c*/ 	.word	0x00000000
        /*0010*/ 	.short	0x0000
        /*0012*/ 	.short	0x0000
        /*0014*/ 	.byte	0x00, 0xf0, 0x01, 0x2a


	//----- nvinfo : EIATTR_SPARSE_MMA_MASK
	.align		4
.L_92:
        /*0018*/ 	.byte	0x03, 0x50
        /*001a*/ 	.short	0x0000


	//----- nvinfo : EIATTR_MAXREG_COUNT
	.align		4
        /*001c*/ 	.byte	0x03, 0x1b
        /*001e*/ 	.short	0x0080


	//----- nvinfo : EIATTR_MERCURY_ISA_VERSION
	.align		4
        /*0020*/ 	.byte	0x03, 0x5f
        /*0022*/ 	.short	0x0101


	//----- nvinfo : EIATTR_VRC_CTA_INIT_COUNT
	.align		4
        /*0024*/ 	.byte	0x02, 0x4a
	.zero		1
	.zero		1


	//----- nvinfo : EIATTR_EXIT_INSTR_OFFSETS
	.align		4
        /*0028*/ 	.byte	0x04, 0x1c
        /*002a*/ 	.short	(.L_94 - .L_93)


	//   ....[0]....
.L_93:
        /*002c*/ 	.word	0x00000010


	//----- nvinfo : EIATTR_MAX_THREADS
	.align		4
.L_94:
        /*0030*/ 	.byte	0x04, 0x05
        /*0032*/ 	.short	(.L_96 - .L_95)
.L_95:
        /*0034*/ 	.word	0x00000200
        /*0038*/ 	.word	0x00000001
        /*003c*/ 	.word	0x00000001


	//----- nvinfo : EIATTR_CBANK_PARAM_SIZE
	.align		4
.L_96:
        /*0040*/ 	.byte	0x03, 0x19
        /*0042*/ 	.short	0x0a80


	//----- nvinfo : EIATTR_PARAM_CBANK
	.align		4
        /*0044*/ 	.byte	0x04, 0x0a
        /*0046*/ 	.short	(.L_98 - .L_97)
	.align		4
.L_97:
        /*0048*/ 	.word	index@(.nv.constant0._ZN7cutlass13device_kernelIN5flash11enable_sm90INS1_16FlashAttnFwdSm90INS1_25CollectiveMainloopFwdSm90ILi2EN4cute5tupleIJNS5_1CILi1EEES8_S8_EEENS6_IJNS7_ILi192EEENS7_ILi160EEENS7_ILi64EEEEEELi64ENS_12float_e4m3_tEfNS_4arch4Sm90ELb0ELb0ELb0ELb1ELb1ELb1ELb0ELb1ELb1ELb1ELb1ELb0EEENS1_21CollectiveEpilogueFwdINS6_IJSA_SC_SB_EEES9_NS_10bfloat16_tESG_Li384ELb1ELb1ELb1ELb1EEENS1_36VarlenDynamicPersistentTileSchedulerILi192ELi160ELi384ELi128ELb1ELb1ELb1ELb0ELb1ELb1EEEEEEEEEvNT_6ParamsE)
        /*004c*/ 	.short	0x0380
        /*004e*/ 	.short	0x0a80


	//----- nvinfo : EIATTR_SW_WAR
	.align		4
.L_98:
        /*0050*/ 	.byte	0x04, 0x36
        /*0052*/ 	.short	(.L_100 - .L_99)
.L_99:
        /*0054*/ 	.word	0x00000008
.L_100:


//--------------------- .nv.info._ZN7cutlass13device_kernelIN5flash11enable_sm90INS1_16FlashAttnFwdSm90INS1_25CollectiveMainloopFwdSm90ILi2EN4cute5tupleIJNS5_1CILi1EEES8_S8_EEENS6_IJNS7_ILi192EEENS7_ILi160EEENS7_ILi64EEEEEELi64ENS_12float_e4m3_tEfNS_4arch4Sm90ELb0ELb1ELb0ELb0ELb1ELb0ELb0ELb1ELb1ELb1ELb1ELb0EEENS1_21CollectiveEpilogueFwdINS6_IJSA_SC_SB_EEES9_NS_10bfloat16_tESG_Li384ELb0ELb1ELb1ELb1EEENS1_19SingleTileSchedulerILb0ELb1ELb1ELi192EEEEEEEEEvNT_6ParamsE --------------------------
	.section	.nv.info._ZN7cutlass13device_kernelIN5flash11enable_sm90INS1_16FlashAttnFwdSm90INS1_25CollectiveMainloopFwdSm90ILi2EN4cute5tupleIJNS5_1CILi1EEES8_S8_EEENS6_IJNS7_ILi192EEENS7_ILi160EEENS7_ILi64EEEEEELi64ENS_12float_e4m3_tEfNS_4arch4Sm90ELb0ELb1ELb0ELb0ELb1ELb0ELb0ELb1ELb1ELb1ELb1ELb0EEENS1_21CollectiveEpilogueFwdINS6_IJSA_SC_SB_EEES9_NS_10bfloat16_tESG_Li384ELb0ELb1ELb1ELb1EEENS1_19SingleTileSchedulerILb0ELb1ELb1ELi192EEEEEEEEEvNT_6ParamsE,"",@"SHT_CUDA_INFO"
	.sectionflags	@""
	.align	4


	//----- nvinfo : EIATTR_CUDA_API_VERSION
	.align		4
        /*0000*/ 	.byte	0x04, 0x37
        /*0002*/ 	.short	(.L_102 - .L_101)
.L_101:
        /*0004*/ 	.word	0x00000082


	//----- nvinfo : EIATTR_KPARAM_INFO
	.align		4
.L_102:
        /*0008*/ 	.byte	0x04, 0x17
        /*000a*/ 	.short	(.L_104 - .L_103)
.L_103:
        /*000c*/ 	.word	0x00000000
        /*0010*/ 	.short	0x0000
        /*0012*/ 	.short	0x0000
        /*0014*/ 	.byte	0x00, 0xf0, 0x01, 0x28


	//----- nvinfo : EIATTR_SPARSE_MMA_MASK
	.align		4
.L_104:
        /*0018*/ 	.byte	0x03, 0x50
        /*001a*/ 	.short	0x0000


	//----- nvinfo : EIATTR_MAXREG_COUNT
	.align		4
        /*001c*/ 	.byte	0x03, 0x1b
        /*001e*/ 	.short	0x0080


	//----- nvinfo : EIATTR_MERCURY_ISA_VERSION
	.align		4
        /*0020*/ 	.byte	0x03, 0x5f
        /*0022*/ 	.short	0x0101


	//----- nvinfo : EIATTR_VRC_CTA_INIT_COUNT
	.align		4
        /*0024*/ 	.byte	0x02, 0x4a
	.zero		1
	.zero		1


	//----- nvinfo : EIATTR_EXIT_INSTR_OFFSETS
	.align		4
        /*0028*/ 	.byte	0x04, 0x1c
        /*002a*/ 	.short	(.L_106 - .L_105)


	//   ....[0]....
.L_105:
        /*002c*/ 	.word	0x00000010


	//----- nvinfo : EIATTR_MAX_THREADS
	.align		4
.L_106:
        /*0030*/ 	.byte	0x04, 0x05
        /*0032*/ 	.short	(.L_108 - .L_107)
.L_107:
        /*0034*/ 	.word	0x00000200
        /*0038*/ 	.word	0x00000001
        /*003c*/ 	.word	0x00000001


	//----- nvinfo : EIATTR_CBANK_PARAM_SIZE
	.align		4
.L_108:
        /*0040*/ 	.byte	0x03, 0x19
        /*0042*/ 	.short	0x0a00


	//----- nvinfo : EIATTR_PARAM_CBANK
	.align		4
        /*0044*/ 	.byte	0x04, 0x0a
        /*0046*/ 	.short	(.L_110 - .L_109)
	.align		4
.L_109:
        /*0048*/ 	.word	index@(.nv.constant0._ZN7cutlass13device_kernelIN5flash11enable_sm90INS1_16FlashAttnFwdSm90INS1_25CollectiveMainloopFwdSm90ILi2EN4cute5tupleIJNS5_1CILi1EEES8_S8_EEENS6_IJNS7_ILi192EEENS7_ILi160EEENS7_ILi64EEEEEELi64ENS_12float_e4m3_tEfNS_4arch4Sm90ELb0ELb1ELb0ELb0ELb1ELb0ELb0ELb1ELb1ELb1ELb1ELb0EEENS1_21CollectiveEpilogueFwdINS6_IJSA_SC_SB_EEES9_NS_10bfloat16_tESG_Li384ELb0ELb1ELb1ELb1EEENS1_19SingleTileSchedulerILb0ELb1ELb1ELi192EEEEEEEEEvNT_6ParamsE)
        /*004c*/ 	.short	0x0380
        /*004e*/ 	.short	0x0a00


	//----- nvinfo : EIATTR_SW_WAR
	.align		4
.L_110:
        /*0050*/ 	.byte	0x04, 0x36
        /*0052*/ 	.short	(.L_112 - .L_111)
.L_111:
        /*0054*/ 	.word	0x00000008
.L_112:


//--------------------- .nv.info._ZN7cutlass13device_kernelIN5flash11enable_sm90INS1_16FlashAttnFwdSm90INS1_25CollectiveMainloopFwdSm90ILi2EN4cute5tupleIJNS5_1CILi1EEES8_S8_EEENS6_IJNS7_ILi192EEENS7_ILi160EEENS7_ILi64EEEEEELi64ENS_12float_e4m3_tEfNS_4arch4Sm90ELb0ELb1ELb0ELb1ELb1ELb0ELb0ELb1ELb1ELb1ELb1ELb0EEENS1_21CollectiveEpilogueFwdINS6_IJSA_SC_SB_EEES9_NS_10bfloat16_tESG_Li384ELb1ELb1ELb1ELb1EEENS1_36VarlenDynamicPersistentTileSchedulerILi192ELi160ELi384ELi128ELb1ELb1ELb1ELb1ELb0ELb1EEEEEEEEEvNT_6ParamsE --------------------------
	.section	.nv.info._ZN7cutlass13device_kernelIN5flash11enable_sm90INS1_16FlashAttnFwdSm90INS1_25CollectiveMainloopFwdSm90ILi2EN4cute5tupleIJNS5_1CILi1EEES8_S8_EEENS6_IJNS7_ILi192EEENS7_ILi160EEENS7_ILi64EEEEEELi64ENS_12float_e4m3_tEfNS_4arch4Sm90ELb0ELb1ELb0ELb1ELb1ELb0ELb0ELb1ELb1ELb1ELb1ELb0EEENS1_21CollectiveEpilogueFwdINS6_IJSA_SC_SB_EEES9_NS_10bfloat16_tESG_Li384ELb1ELb1ELb1ELb1EEENS1_36VarlenDynamicPersistentTileSchedulerILi192ELi160ELi384ELi128ELb1ELb1ELb1ELb1ELb0ELb1EEEEEEEEEvNT_6ParamsE,"",@"SHT_CUDA_INFO"
	.sectionflags	@""
	.align	4


	//----- nvinfo : EIATTR_CUDA_API_VERSION
	.align		4
        /*0000*/ 	.byte	0x04, 0x37
        /*0002*/ 	.short	(.L_114 - .L_113)
.L_113:
        /*0004*/ 	.word	0x00000082


	//----- nvinfo : EIATTR_KPARAM_INFO
	.align		4
.L_114:
        /*0008*/ 	.byte	0x04, 0x17
        /*000a*/ 	.short	(.L_116 - .L_115)
.L_115:
        /*000c*/ 	.word	0x00000000
        /*0010*/ 	.short	0x0000
        /*0012*/ 	.short	0x0000
        /*0014*/ 	.byte	0x00, 0xf0, 0x01, 0x2a


	//----- nvinfo : EIATTR_SPARSE_MMA_MASK
	.align		4
.L_116:
        /*0018*/ 	.byte	0x03, 0x50
        /*001a*/ 	.short	0x0000


	//----- nvinfo : EIATTR_MAXREG_COUNT
	.align		4
        /*001c*/ 	.byte	0x03, 0x1b
        /*001e*/ 	.short	0x0080


	//----- nvinfo : EIATTR_MERCURY_ISA_VERSION
	.align		4
        /*0020*/ 	.byte	0x03, 0x5f
        /*0022*/ 	.short	0x0101


	//----- nvinfo : EIATTR_VRC_CTA_INIT_COUNT
	.align		4
        /*0024*/ 	.byte	0x02, 0x4a
	.zero		1
	.zero		1


	//----- nvinfo : EIATTR_EXIT_INSTR_OFFSETS
	.align		4
        /*0028*/ 	.byte	0x04, 0x1c
        /*002a*/ 	.short	(.L_118 - .L_117)


	//   ....[0]....
.L_117:
        /*002c*/ 	.word	0x00000010


	//----- nvinfo : EIATTR_MAX_THREADS
	.align		4
.L_118:
        /*0030*/ 	.byte	0x04, 0x05
        /*0032*/ 	.short	(.L_120 - .L_119)
.L_119:
        /*0034*/ 	.word	0x00000200
        /*0038*/ 	.word	0x00000001
        /*003c*/ 	.word	0x00000001


	//----- nvinfo : EIATTR_CBANK_PARAM_SIZE
	.align		4
.L_120:
        /*0040*/ 	.byte	0x03, 0x19
        /*0042*/ 	.short	0x0a80


	//----- nvinfo : EIATTR_PARAM_CBANK
	.align		4
        /*0044*/ 	.byte	0x04, 0x0a
        /*0046*/ 	.short	(.L_122 - .L_121)
	.align		4
.L_121:
        /*0048*/ 	.word	index@(.nv.constant0._ZN7cutlass13device_kernelIN5flash11enable_sm90INS1_16FlashAttnFwdSm90INS1_25CollectiveMainloopFwdSm90ILi2EN4cute5tupleIJNS5_1CILi1EEES8_S8_EEENS6_IJNS7_ILi192EEENS7_ILi160EEENS7_ILi64EEEEEELi64ENS_12float_e4m3_tEfNS_4arch4Sm90ELb0ELb1ELb0ELb1ELb1ELb0ELb0ELb1ELb1ELb1ELb1ELb0EEENS1_21CollectiveEpilogueFwdINS6_IJSA_SC_SB_EEES9_NS_10bfloat16_tESG_Li384ELb1ELb1ELb1ELb1EEENS1_36VarlenDynamicPersistentTileSchedulerILi192ELi160ELi384ELi128ELb1ELb1ELb1ELb1ELb0ELb1EEEEEEEEEvNT_6ParamsE)
        /*004c*/ 	.short	0x0380
        /*004e*/ 	.short	0x0a80


	//----- nvinfo : EIATTR_SW_WAR
	.align		4
.L_122:
        /*0050*/ 	.byte	0x04, 0x36
        /*0052*/ 	.short	(.L_124 - .L_123)
.L_123:
        /*0054*/ 	.word	0x00000008
.L_124:


//--------------------- .nv.info._ZN7cutlass13device_kernelIN5flash11enable_sm90INS1_16FlashAttnFwdSm90INS1_25CollectiveMainloopFwdSm90ILi2EN4cute5tupleIJNS5_1CILi1EEES8_S8_EEENS6_IJNS7_ILi192EEENS7_ILi160EEENS7_ILi64EEEEEELi64ENS_12float_e4m3_tEfNS_4arch4Sm90ELb0ELb1ELb0ELb1ELb1ELb1ELb0ELb1ELb1ELb1ELb1ELb0EEENS1_21CollectiveEpilogueFwdINS6_IJSA_SC_SB_EEES9_NS_10bfloat16_tESG_Li384ELb1ELb1ELb1ELb1EEENS1_36VarlenDynamicPersistentTileSchedulerILi192ELi160ELi384ELi128ELb1ELb1ELb1ELb1ELb0ELb1EEEEEEEEEvNT_6ParamsE --------------------------
	.section	.nv.info._ZN7cutlass13device_kernelIN5flash11enable_sm90INS1_16FlashAttnFwdSm90INS1_25CollectiveMainloopFwdSm90ILi2EN4cute5tupleIJNS5_1CILi1EEES8_S8_EEENS6_IJNS7_ILi192EEENS7_ILi160EEENS7_ILi64EEEEEELi64ENS_12float_e4m3_tEfNS_4arch4Sm90ELb0ELb1ELb0ELb1ELb1ELb1ELb0ELb1ELb1ELb1ELb1ELb0EEENS1_21CollectiveEpilogueFwdINS6_IJSA_SC_SB_EEES9_NS_10bfloat16_tESG_Li384ELb1ELb1ELb1ELb1EEENS1_36VarlenDynamicPersistentTileSchedulerILi192ELi160ELi384ELi128ELb1ELb1ELb1ELb1ELb0ELb1EEEEEEEEEvNT_6ParamsE,"",@"SHT_CUDA_INFO"
	.sectionflags	@""
	.align	4


	//----- nvinfo : EIATTR_CUDA_API_VERSION
	.align		4
        /*0000*/ 	.byte	0x04, 0x37
        /*0002*/ 	.short	(.L_126 - .L_125)
.L_125:
        /*0004*/ 	.word	0x00000082


	//----- nvinfo : EIATTR_KPARAM_INFO
	.align		4
.L_126:
        /*0008*/ 	.byte	0x04, 0x17
        /*000a*/ 	.short	(.L_128 - .L_127)
.L_127:
        /*000c*/ 	.word	0x00000000
        /*0010*/ 	.short	0x0000
        /*0012*/ 	.short	0x0000
        /*0014*/ 	.byte	0x00, 0xf0, 0x01, 0x2a


	//----- nvinfo : EIATTR_SPARSE_MMA_MASK
	.align		4
.L_128:
        /*0018*/ 	.byte	0x03, 0x50
        /*001a*/ 	.short	0x0000


	//----- nvinfo : EIATTR_MAXREG_COUNT
	.align		4
        /*001c*/ 	.byte	0x03, 0x1b
        /*001e*/ 	.short	0x0080


	//----- nvinfo : EIATTR_MERCURY_ISA_VERSION
	.align		4
        /*0020*/ 	.byte	0x03, 0x5f
        /*0022*/ 	.short	0x0101


	//----- nvinfo : EIATTR_VRC_CTA_INIT_COUNT
	.align		4
        /*0024*/ 	.byte	0x02, 0x4a
	.zero		1
	.zero		1


	//----- nvinfo : EIATTR_EXIT_INSTR_OFFSETS
	.align		4
        /*0028*/ 	.byte	0x04, 0x1c
        /*002a*/ 	.short	(.L_130 - .L_129)


	//   ....[0]....
.L_129:
        /*002c*/ 	.word	0x00000010


	//----- nvinfo : EIATTR_MAX_THREADS
	.align		4
.L_130:
        /*0030*/ 	.byte	0x04, 0x05
        /*0032*/ 	.short	(.L_132 - .L_131)
.L_131:
        /*0034*/ 	.word	0x00000200
        /*0038*/ 	.word	0x00000001
        /*003c*/ 	.word	0x00000001


	//----- nvinfo : EIATTR_CBANK_PARAM_SIZE
	.align		4
.L_132:
        /*0040*/ 	.byte	0x03, 0x19
        /*0042*/ 	.short	0x0a80


	//----- nvinfo : EIATTR_PARAM_CBANK
	.align		4
        /*0044*/ 	.byte	0x04, 0x0a
        /*0046*/ 	.short	(.L_134 - .L_133)
	.align		4
.L_133:
        /*0048*/ 	.word	index@(.nv.constant0._ZN7cutlass13device_kernelIN5flash11enable_sm90INS1_16FlashAttnFwdSm90INS1_25CollectiveMainloopFwdSm90ILi2EN4cute5tupleIJNS5_1CILi1EEES8_S8_EEENS6_IJNS7_ILi192EEENS7_ILi160EEENS7_ILi64EEEEEELi64ENS_12float_e4m3_tEfNS_4arch4Sm90ELb0ELb1ELb0ELb1ELb1ELb1ELb0ELb1ELb1ELb1ELb1ELb0EEENS1_21CollectiveEpilogueFwdINS6_IJSA_SC_SB_EEES9_NS_10bfloat16_tESG_Li384ELb1ELb1ELb1ELb1EEENS1_36VarlenDynamicPersistentTileSchedulerILi192ELi160ELi384ELi128ELb1ELb1ELb1ELb1ELb0ELb1EEEEEEEEEvNT_6ParamsE)
        /*004c*/ 	.short	0x0380
        /*004e*/ 	.short	0x0a80


	//----- nvinfo : EIATTR_SW_WAR
	.align		4
.L_134:
        /*0050*/ 	.byte	0x04, 0x36
        /*0052*/ 	.short	(.L_136 - .L_135)
.L_135:
        /*0054*/ 	.word	0x00000008
.L_136:


//--------------------- .nv.info._ZN7cutlass13device_kernelIN5flash11enable_sm90INS1_16FlashAttnFwdSm90INS1_25CollectiveMainloopFwdSm90ILi2EN4cute5tupleIJNS5_1CILi1EEES8_S8_EEENS6_IJNS7_ILi192EEENS7_ILi160EEENS7_ILi64EEEEEELi64ENS_12float_e4m3_tEfNS_4arch4Sm90ELb1ELb0ELb0ELb0ELb1ELb0ELb0ELb1ELb1ELb1ELb1ELb0EEENS1_21CollectiveEpilogueFwdINS6_IJSA_SC_SB_EEES9_NS_10bfloat16_tESG_Li384ELb0ELb1ELb1ELb1EEENS1_19SingleTileSchedulerILb0ELb1ELb1ELi192EEEEEEEEEvNT_6ParamsE --------------------------
	.section	.nv.info._ZN7cutlass13device_kernelIN5flash11enable_sm90INS1_16FlashAttnFwdSm90INS1_25CollectiveMainloopFwdSm90ILi2EN4cute5tupleIJNS5_1CILi1EEES8_S8_EEENS6_IJNS7_ILi192EEENS7_ILi160EEENS7_ILi64EEEEEELi64ENS_12float_e4m3_tEfNS_4arch4Sm90ELb1ELb0ELb0ELb0ELb1ELb0ELb0ELb1ELb1ELb1ELb1ELb0EEENS1_21CollectiveEpilogueFwdINS6_IJSA_SC_SB_EEES9_NS_10bfloat16_tESG_Li384ELb0ELb1ELb1ELb1EEENS1_19SingleTileSchedulerILb0ELb1ELb1ELi192EEEEEEEEEvNT_6ParamsE,"",@"SHT_CUDA_INFO"
	.sectionflags	@""
	.align	4


	//----- nvinfo : EIATTR_CUDA_API_VERSION
	.align		4
        /*0000*/ 	.byte	0x04, 0x37
        /*0002*/ 	.short	(.L_138 - .L_137)
.L_137:
        /*0004*/ 	.word	0x00000082


	//----- nvinfo : EIATTR_KPARAM_INFO
	.align		4
.L_138:
        /*0008*/ 	.byte	0x04, 0x17
        /*000a*/ 	.short	(.L_140 - .L_139)
.L_139:
        /*000c*/ 	.word	0x00000000
        /*0010*/ 	.short	0x0000
        /*0012*/ 	.short	0x0000
        /*0014*/ 	.byte	0x00, 0xf0, 0x01, 0x28


	//----- nvinfo : EIATTR_SPARSE_MMA_MASK
	.align		4
.L_140:
        /*0018*/ 	.byte	0x03, 0x50
        /*001a*/ 	.short	0x0000


	//----- nvinfo : EIATTR_MAXREG_COUNT
	.align		4
        /*001c*/ 	.byte	0x03, 0x1b
        /*001e*/ 	.short	0x0080


	//----- nvinfo : EIATTR_MERCURY_ISA_VERSION
	.align		4
        /*0020*/ 	.byte	0x03, 0x5f
        /*0022*/ 	.short	0x0101


	//----- nvinfo : EIATTR_VRC_CTA_INIT_COUNT
	.align		4
        /*0024*/ 	.byte	0x02, 0x4a
	.zero		1
	.zero		1


	//----- nvinfo : EIATTR_EXIT_INSTR_OFFSETS
	.align		4
        /*0028*/ 	.byte	0x04, 0x1c
        /*002a*/ 	.short	(.L_142 - .L_141)


	//   ....[0]....
.L_141:
        /*002c*/ 	.word	0x00000010


	//----- nvinfo : EIATTR_MAX_THREADS
	.align		4
.L_142:
        /*0030*/ 	.byte	0x04, 0x05
        /*0032*/ 	.short	(.L_144 - .L_143)
.L_143:
        /*0034*/ 	.word	0x00000200
        /*0038*/ 	.word	0x00000001
        /*003c*/ 	.word	0x00000001


	//----- nvinfo : EIATTR_CBANK_PARAM_SIZE
	.align		4
.L_144:
        /*0040*/ 	.byte	0x03, 0x19
        /*0042*/ 	.short	0x0a00


	//----- nvinfo : EIATTR_PARAM_CBANK
	.align		4
        /*0044*/ 	.byte	0x04, 0x0a
        /*0046*/ 	.short	(.L_146 - .L_145)
	.align		4
.L_145:
        /*0048*/ 	.word	index@(.nv.constant0._ZN7cutlass13device_kernelIN5flash11enable_sm90INS1_16FlashAttnFwdSm90INS1_25CollectiveMainloopFwdSm90ILi2EN4cute5tupleIJNS5_1CILi1EEES8_S8_EEENS6_IJNS7_ILi192EEENS7_ILi160EEENS7_ILi64EEEEEELi64ENS_12float_e4m3_tEfNS_4arch4Sm90ELb1ELb0ELb0ELb0ELb1ELb0ELb0ELb1ELb1ELb1ELb1ELb0EEENS1_21CollectiveEpilogueFwdINS6_IJSA_SC_SB_EEES9_NS_10bfloat16_tESG_Li384ELb0ELb1ELb1ELb1EEENS1_19SingleTileSchedulerILb0ELb1ELb1ELi192EEEEEEEEEvNT_6ParamsE)
        /*004c*/ 	.short	0x0380
        /*004e*/ 	.short	0x0a00


	//----- nvinfo : EIATTR_SW_WAR
	.align		4
.L_146:
        /*0050*/ 	.byte	0x04, 0x36
        /*0052*/ 	.short	(.L_148 - .L_147)
.L_147:
        /*0054*/ 	.word	0x00000008
.L_148:


//--------------------- .nv.info._ZN7cutlass13device_kernelIN5flash11enable_sm90INS1_16FlashAttnFwdSm90INS1_25CollectiveMainloopFwdSm90ILi2EN4cute5tupleIJNS5_1CILi1EEES8_S8_EEENS6_IJNS7_ILi192EEENS7_ILi160EEENS7_ILi64EEEEEELi64ENS_12float_e4m3_tEfNS_4arch4Sm90ELb1ELb0ELb0ELb1ELb1ELb0ELb0ELb1ELb1ELb1ELb1ELb0EEENS1_21CollectiveEpilogueFwdINS6_IJSA_SC_SB_EEES9_NS_10bfloat16_tESG_Li384ELb1ELb1ELb1ELb1EEENS1_36VarlenDynamicPersistentTileSchedulerILi192ELi160ELi384ELi128ELb1ELb1ELb1ELb1ELb1ELb1EEEEEEEEEvNT_6ParamsE --------------------------
	.section	.nv.info._ZN7cutlass13device_kernelIN5flash11enable_sm90INS1_16FlashAttnFwdSm90INS1_25CollectiveMainloopFwdSm90ILi2EN4cute5tupleIJNS5_1CILi1EEES8_S8_EEENS6_IJNS7_ILi192EEENS7_ILi160EEENS7_ILi64EEEEEELi64ENS_12float_e4m3_tEfNS_4arch4Sm90ELb1ELb0ELb0ELb1ELb1ELb0ELb0ELb1ELb1ELb1ELb1ELb0EEENS1_21CollectiveEpilogueFwdINS6_IJSA_SC_SB_EEES9_NS_10bfloat16_tESG_Li384ELb1ELb1ELb1ELb1EEENS1_36VarlenDynamicPersistentTileSchedulerILi192ELi160ELi384ELi128ELb1ELb1ELb1ELb1ELb1ELb1EEEEEEEEEvNT_6ParamsE,"",@"SHT_CUDA_INFO"
	.sectionflags	@""
	.align	4


	//----- nvinfo : EIATTR_CUDA_API_VERSION
	.align		4
        /*0000*/ 	.byte	0x04, 0x37
        /*0002*/ 	.short	(.L_150 - .L_149)
.L_149:
        /*0004*/ 	.word	0x00000082


	//----- nvinfo : EIATTR_KPARAM_INFO
	.align		4
.L_150:
        /*0008*/ 	.byte	0x04, 0x17
        /*000a*/ 	.short	(.L_152 - .L_151)
.L_151:
        /*000c*/ 	.word	0x00000000
        /*0010*/ 	.short	0x0000
        /*0012*/ 	.short	0x0000
        /*0014*/ 	.byte	0x00, 0xf0, 0x01, 0x2a


	//----- nvinfo : EIATTR_SPARSE_MMA_MASK
	.align		4
.L_152:
        /*0018*/ 	.byte	0x03, 0x50
        /*001a*/ 	.short	0x0000


	//----- nvinfo : EIATTR_MAXREG_COUNT
	.align		4
        /*001c*/ 	.byte	0x03, 0x1b
        /*001e*/ 	.short	0x0080


	//----- nvinfo : EIATTR_MERCURY_ISA_VERSION
	.align		4
        /*0020*/ 	.byte	0x03, 0x5f
        /*0022*/ 	.short	0x0101


	//----- nvinfo : EIATTR_VRC_CTA_INIT_COUNT
	.align		4
        /*0024*/ 	.byte	0x02, 0x4a
	.zero		1
	.zero		1


	//----- nvinfo : EIATTR_EXIT_INSTR_OFFSETS
	.align		4
        /*0028*/ 	.byte	0x04, 0x1c
        /*002a*/ 	.short	(.L_154 - .L_153)


	//   ....[0]....
.L_153:
        /*002c*/ 	.word	0x00000010


	//----- nvinfo : EIATTR_MAX_THREADS
	.align		4
.L_154:
        /*0030*/ 	.byte	0x04, 0x05
        /*0032*/ 	.short	(.L_156 - .L_155)
.L_155:
        /*0034*/ 	.word	0x00000200
        /*0038*/ 	.word	0x00000001
        /*003c*/ 	.word	0x00000001


	//----- nvinfo : EIATTR_CBANK_PARAM_SIZE
	.align		4
.L_156:
        /*0040*/ 	.byte	0x03, 0x19
        /*0042*/ 	.short	0x0a80


	//----- nvinfo : EIATTR_PARAM_CBANK
	.align		4
        /*0044*/ 	.byte	0x04, 0x0a
        /*0046*/ 	.short	(.L_158 - .L_157)
	.align		4
.L_157:
        /*0048*/ 	.word	index@(.nv.constant0._ZN7cutlass13device_kernelIN5flash11enable_sm90INS1_16FlashAttnFwdSm90INS1_25CollectiveMainloopFwdSm90ILi2EN4cute5tupleIJNS5_1CILi1EEES8_S8_EEENS6_IJNS7_ILi192EEENS7_ILi160EEENS7_ILi64EEEEEELi64ENS_12float_e4m3_tEfNS_4arch4Sm90ELb1ELb0ELb0ELb1ELb1ELb0ELb0ELb1ELb1ELb1ELb1ELb0EEENS1_21CollectiveEpilogueFwdINS6_IJSA_SC_SB_EEES9_NS_10bfloat16_tESG_Li384ELb1ELb1ELb1ELb1EEENS1_36VarlenDynamicPersistentTileSchedulerILi192ELi160ELi384ELi128ELb1ELb1ELb1ELb1ELb1ELb1EEEEEEEEEvNT_6ParamsE)
        /*004c*/ 	.short	0x0380
        /*004e*/ 	.short	0x0a80


	//----- nvinfo : EIATTR_SW_WAR
	.align		4
.L_158:
        /*0050*/ 	.byte	0x04, 0x36
        /*0052*/ 	.short	(.L_160 - .L_159)
.L_159:
        /*0054*/ 	.word	0x00000008
.L_160:


//--------------------- .nv.info._ZN7cutlass13device_kernelIN5flash11enable_sm90INS1_16FlashAttnFwdSm90INS1_25CollectiveMainloopFwdSm90ILi2EN4cute5tupleIJNS5_1CILi1EEES8_S8_EEENS6_IJNS7_ILi192EEENS7_ILi160EEENS7_ILi64EEEEEELi64ENS_12float_e4m3_tEfNS_4arch4Sm90ELb1ELb0ELb0ELb1ELb1ELb1ELb0ELb1ELb1ELb1ELb1ELb0EEENS1_21CollectiveEpilogueFwdINS6_IJSA_SC_SB_EEES9_NS_10bfloat16_tESG_Li384ELb1ELb1ELb1ELb1EEENS1_36VarlenDynamicPersistentTileSchedulerILi192ELi160ELi384ELi128ELb1ELb1ELb1ELb1ELb1ELb1EEEEEEEEEvNT_6ParamsE --------------------------
	.section	.nv.info._ZN7cutlass13device_kernelIN5flash11enable_sm90INS1_16FlashAttnFwdSm90INS1_25CollectiveMainloopFwdSm90ILi2EN4cute5tupleIJNS5_1CILi1EEES8_S8_EEENS6_IJNS7_ILi192EEENS7_ILi160EEENS7_ILi64EEEEEELi64ENS_12float_e4m3_tEfNS_4arch4Sm90ELb1ELb0ELb0ELb1ELb1ELb1ELb0ELb1ELb1ELb1ELb1ELb0EEENS1_21CollectiveEpilogueFwdINS6_IJSA_SC_SB_EEES9_NS_10bfloat16_tESG_Li384ELb1ELb1ELb1ELb1EEENS1_36VarlenDynamicPersistentTileSchedulerILi192ELi160ELi384ELi128ELb1ELb1ELb1ELb1ELb1ELb1EEEEEEEEEvNT_6ParamsE,"",@"SHT_CUDA_INFO"
	.sectionflags	@""
	.align	4


	//----- nvinfo : EIATTR_CUDA_API_VERSION
	.align		4
        /*0000*/ 	.byte	0x04, 0x37
        /*0002*/ 	.short	(.L_162 - .L_161)
.L_161:
        /*0004*/ 	.word	0x00000082


	//----- nvinfo : EIATTR_KPARAM_INFO
	.align		4
.L_162:
        /*0008*/ 	.byte	0x04, 0x17
        /*000a*/ 	.short	(.L_164 - .L_163)
.L_163:
        /*000c*/ 	.word	0x00000000
        /*0010*/ 	.short	0x0000
        /*0012*/ 	.short	0x0000
        /*0014*/ 	.byte	0x00, 0xf0, 0x01, 0x2a


	//----- nvinfo : EIATTR_SPARSE_MMA_MASK
	.align		4
.L_164:
        /*0018*/ 	.byte	0x03, 0x50
        /*001a*/ 	.short	0x0000


	//----- nvinfo : EIATTR_MAXREG_COUNT
	.align		4
        /*001c*/ 	.byte	0x03, 0x1b
        /*001e*/ 	.short	0x0080


	//----- nvinfo : EIATTR_MERCURY_ISA_VERSION
	.align		4
        /*0020*/ 	.byte	0x03, 0x5f
        /*0022*/ 	.short	0x0101


	//----- nvinfo : EIATTR_VRC_CTA_INIT_COUNT
	.align		4
        /*0024*/ 	.byte	0x02, 0x4a
	.zero		1
	.zero		1


	//----- nvinfo : EIATTR_EXIT_INSTR_OFFSETS
	.align		4
        /*0028*/ 	.byte	0x04, 0x1c
        /*002a*/ 	.short	(.L_166 - .L_165)


	//   ....[0]....
.L_165:
        /*002c*/ 	.word	0x00000010


	//----- nvinfo : EIATTR_MAX_THREADS
	.align		4
.L_166:
        /*0030*/ 	.byte	0x04, 0x05
        /*0032*/ 	.short	(.L_168 - .L_167)
.L_167:
        /*0034*/ 	.word	0x00000200
        /*0038*/ 	.word	0x00000001
        /*003c*/ 	.word	0x00000001


	//----- nvinfo : EIATTR_CBANK_PARAM_SIZE
	.align		4
.L_168:
        /*0040*/ 	.byte	0x03, 0x19
        /*0042*/ 	.short	0x0a80


	//----- nvinfo : EIATTR_PARAM_CBANK
	.align		4
        /*0044*/ 	.byte	0x04, 0x0a
        /*0046*/ 	.short	(.L_170 - .L_169)
	.align		4
.L_169:
        /*0048*/ 	.word	index@(.nv.constant0._ZN7cutlass13device_kernelIN5flash11enable_sm90INS1_16FlashAttnFwdSm90INS1_25CollectiveMainloopFwdSm90ILi2EN4cute5tupleIJNS5_1CILi1EEES8_S8_EEENS6_IJNS7_ILi192EEENS7_ILi160EEENS7_ILi64EEEEEELi64ENS_12float_e4m3_tEfNS_4arch4Sm90ELb1ELb0ELb0ELb1ELb1ELb1ELb0ELb1ELb1ELb1ELb1ELb0EEENS1_21CollectiveEpilogueFwdINS6_IJSA_SC_SB_EEES9_NS_10bfloat16_tESG_Li384ELb1ELb1ELb1ELb1EEENS1_36VarlenDynamicPersistentTileSchedulerILi192ELi160ELi384ELi128ELb1ELb1ELb1ELb1ELb1ELb1EEEEEEEEEvNT_6ParamsE)
        /*004c*/ 	.short	0x0380
        /*004e*/ 	.short	0x0a80


	//----- nvinfo : EIATTR_SW_WAR
	.align		4
.L_170:
        /*0050*/ 	.byte	0x04, 0x36
        /*0052*/ 	.short	(.L_172 - .L_171)
.L_171:
        /*0054*/ 	.word	0x00000008
.L_172:


//--------------------- .nv.callgraph             --------------------------
	.section	.nv.callgraph,"",@"SHT_CUDA_CALLGRAPH"
	.align	4
	.sectionentsize	8
	.align		4
        /*0000*/ 	.word	0x00000000
	.align		4
        /*0004*/ 	.word	0xffffffff
	.align		4
        /*0008*/ 	.word	0x00000000
	.align		4
        /*000c*/ 	.word	0xfffffffe
	.align		4
        /*0010*/ 	.word	0x00000000
	.align		4
        /*0014*/ 	.word	0xfffffffd
	.align		4
        /*0018*/ 	.word	0x00000000
	.align		4
        /*001c*/ 	.word	0xfffffffc


//--------------------- .nv.constant4             --------------------------
	.section	.nv.constant4,"a",@progbits
	.align	8
	.align		8
.nv.constant4:
        /*0000*/ 	.dword	_ZN77_INTERNAL_2d85fe8b_41_flash_fwd_hdim64_e4m3_paged_split_sm90_cu_f3e6f9ee_35124cuda3std3__45__cpo5beginE
	.align		8
        /*0008*/ 	.dword	_ZN77_INTERNAL_2d85fe8b_41_flash_fwd_hdim64_e4m3_paged_split_sm90_cu_f3e6f9ee_35124cuda3std3__45__cpo3endE
	.align		8
        /*0010*/ 	.dword	_ZN77_INTERNAL_2d85fe8b_41_flash_fwd_hdim64_e4m3_paged_split_sm90_cu_f3e6f9ee_35124cuda3std3__45__cpo6cbeginE
	.align		8
        /*0018*/ 	.dword	_ZN77_INTERNAL_2d85fe8b_41_flash_fwd_hdim64_e4m3_paged_split_sm90_cu_f3e6f9ee_35124cuda3std3__45__cpo4cendE
	.align		8
        /*0020*/ 	.dword	_ZN77_INTERNAL_2d85fe8b_41_flash_fwd_hdim64_e4m3_paged_split_sm90_cu_f3e6f9ee_35124cuda3std3__479_GLOBAL__N__2d85fe8b_41_flash_fwd_hdim64_e4m3_paged_split_sm90_cu_f3e6f9ee_35126ignoreE
	.align		8
        /*0028*/ 	.dword	_ZN77_INTERNAL_2d85fe8b_41_flash_fwd_hdim64_e4m3_paged_split_sm90_cu_f3e6f9ee_35124cuda3std3__419piecewise_constructE
	.align		8
        /*0030*/ 	.dword	_ZN77_INTERNAL_2d85fe8b_41_flash_fwd_hdim64_e4m3_paged_split_sm90_cu_f3e6f9ee_35124cuda3std3__48in_placeE
	.align		8
        /*0038*/ 	.dword	_ZN77_INTERNAL_2d85fe8b_41_flash_fwd_hdim64_e4m3_paged_split_sm90_cu_f3e6f9ee_35124cuda3std6ranges3__45__cpo4swapE
	.align		8
        /*0040*/ 	.dword	_ZN77_INTERNAL_2d85fe8b_41_flash_fwd_hdim64_e4m3_paged_split_sm90_cu_f3e6f9ee_35124cuda3std6ranges3__45__cpo9iter_moveE
	.align		8
        /*0048*/ 	.dword	_ZN77_INTERNAL_2d85fe8b_41_flash_fwd_hdim64_e4m3_paged_split_sm90_cu_f3e6f9ee_35124cute7productE
	.align		8
        /*0050*/ 	.dword	_ZN77_INTERNAL_2d85fe8b_41_flash_fwd_hdim64_e4m3_paged_split_sm90_cu_f3e6f9ee_35124cute1_E


//--------------------- .text._ZN7cutlass13device_kernelIN5flash11enable_sm90INS1_16FlashAttnFwdSm90INS1_25CollectiveMainloopFwdSm90ILi2EN4cute5tupleIJNS5_1CILi1EEES8_S8_EEENS6_IJNS7_ILi192EEENS7_ILi160EEENS7_ILi64EEEEEELi64ENS_12float_e4m3_tEfNS_4arch4Sm90ELb0ELb0ELb0ELb0ELb1ELb0ELb0ELb1ELb1ELb1ELb1ELb0EEENS1_21CollectiveEpilogueFwdINS6_IJSA_SC_SB_EEES9_NS_10bfloat16_tESG_Li384ELb0ELb1ELb1ELb1EEENS1_19SingleTileSchedulerILb0ELb1ELb1ELi192EEEEEEEEEvNT_6ParamsE --------------------------
	.section	.text._ZN7cutlass13device_kernelIN5flash11enable_sm90INS1_16FlashAttnFwdSm90INS1_25CollectiveMainloopFwdSm90ILi2EN4cute5tupleIJNS5_1CILi1EEES8_S8_EEENS6_IJNS7_ILi192EEENS7_ILi160EEENS7_ILi64EEEEEELi64ENS_12float_e4m3_tEfNS_4arch4Sm90ELb0ELb0ELb0ELb0ELb1ELb0ELb0ELb1ELb1ELb1ELb1ELb0EEENS1_21CollectiveEpilogueFwdINS6_IJSA_SC_SB_EEES9_NS_10bfloat16_tESG_Li384ELb0ELb1ELb1ELb1EEENS1_19SingleTileSchedulerILb0ELb1ELb1ELi192EEEEEEEEEvNT_6ParamsE,"ax",@progbits
	.align	128
.text._ZN7cutlass13device_kernelIN5flash11enable_sm90INS1_16FlashAttnFwdSm90INS1_25CollectiveMainloopFwdSm90ILi2EN4cute5tupleIJNS5_1CILi1EEES8_S8_EEENS6_IJNS7_ILi192EEENS7_ILi160EEENS7_ILi64EEEEEELi64ENS_12float_e4m3_tEfNS_4arch4Sm90ELb0ELb0ELb0ELb0ELb1ELb0ELb0ELb1ELb1ELb1ELb1ELb0EEENS1_21CollectiveEpilogueFwdINS6_IJSA_SC_SB_EEES9_NS_10bfloat16_tESG_Li384ELb0ELb1ELb1ELb1EEENS1_19SingleTileSchedulerILb0ELb1ELb1ELi192EEEEEEEEEvNT_6ParamsE:
        .type           _ZN7cutlass13device_kernelIN5flash11enable_sm90INS1_16FlashAttnFwdSm90INS1_25CollectiveMainloopFwdSm90ILi2EN4cute5tupleIJNS5_1CILi1EEES8_S8_EEENS6_IJNS7_ILi192EEENS7_ILi160EEENS7_ILi64EEEEEELi64ENS_12float_e4m3_tEfNS_4arch4Sm90ELb0ELb0ELb0ELb0ELb1ELb0ELb0ELb1ELb1ELb1ELb1ELb0EEENS1_21CollectiveEpilogueFwdINS6_IJSA_SC_SB_EEES9_NS_10bfloat16_tESG_Li384ELb0ELb1ELb1ELb1EEENS1_19SingleTileSchedulerILb0ELb1ELb1ELi192EEEEEEEEEvNT_6ParamsE,@function
        .size           _ZN7cutlass13device_kernelIN5flash11enable_sm90INS1_16FlashAttnFwdSm90INS1_25CollectiveMainloopFwdSm90ILi2EN4cute5tupleIJNS5_1CILi1EEES8_S8_EEENS6_IJNS7_ILi192EEENS7_ILi160EEENS7_ILi64EEEEEELi64ENS_12float_e4m3_tEfNS_4arch4Sm90ELb0ELb0ELb0ELb0ELb1ELb0ELb0ELb1ELb1ELb1ELb1ELb0EEENS1_21CollectiveEpilogueFwdINS6_IJSA_SC_SB_EEES9_NS_10bfloat16_tESG_Li384ELb0ELb1ELb1ELb1EEENS1_19SingleTileSchedulerILb0ELb1ELb1ELi192EEEEEEEEEvNT_6ParamsE,(.L_x_9 - _ZN7cutlass13device_kernelIN5flash11enable_sm90INS1_16FlashAttnFwdSm90INS1_25CollectiveMainloopFwdSm90ILi2EN4cute5tupleIJNS5_1CILi1EEES8_S8_EEENS6_IJNS7_ILi192EEENS7_ILi160EEENS7_ILi64EEEEEELi64ENS_12float_e4m3_tEfNS_4arch4Sm90ELb0ELb0ELb0ELb0ELb1ELb0ELb0ELb1ELb1ELb1ELb1ELb0EEENS1_21CollectiveEpilogueFwdINS6_IJSA_SC_SB_EEES9_NS_10bfloat16_tESG_Li384ELb0ELb1ELb1ELb1EEENS1_19SingleTileSchedulerILb0ELb1ELb1ELi192EEEEEEEEEvNT_6ParamsE)
        .other          _ZN7cutlass13device_kernelIN5flash11enable_sm90INS1_16FlashAttnFwdSm90INS1_25CollectiveMainloopFwdSm90ILi2EN4cute5tupleIJNS5_1CILi1EEES8_S8_EEENS6_IJNS7_ILi192EEENS7_ILi160EEENS7_ILi64EEEEEELi64ENS_12float_e4m3_tEfNS_4arch4Sm90ELb0ELb0ELb0ELb0ELb1ELb0ELb0ELb1ELb1ELb1ELb1ELb0EEENS1_21CollectiveEpilogueFwdINS6_IJSA_SC_SB_EEES9_NS_10bfloat16_tESG_Li384ELb0ELb1ELb1ELb1EEENS1_19SingleTileSchedulerILb0ELb1ELb1ELi192EEEEEEEEEvNT_6ParamsE,@"STO_CUDA_ENTRY STV_DEFAULT"
_ZN7cutlass13device_kernelIN5flash11enable_sm90INS1_16FlashAttnFwdSm90INS1_25CollectiveMainloopFwdSm90ILi2EN4cute5tupleIJNS5_1CILi1EEES8_S8_EEENS6_IJNS7_ILi192EEENS7_ILi160EEENS7_ILi64EEEEEELi64ENS_12float_e4m3_tEfNS_4arch4Sm90ELb0ELb0ELb0ELb0ELb1ELb0ELb0ELb1ELb1ELb1ELb1ELb0EEENS1_21CollectiveEpilogueFwdINS6_IJSA_SC_SB_EEES9_NS_10bfloat16_tESG_Li384ELb0ELb1ELb1ELb1EEENS1_19SingleTileSchedulerILb0ELb1ELb1ELi192EEEEEEEEEvNT_6ParamsE:
[----:B------:R-:W-:Y:S01]  /*0000*/  LDC R1, c[0x0][0x37c] ;  /* 0x0000df00ff017b82 */ /* 0x000fe20000000800 */
[----:B------:R-:W-:Y:S05]  /*0010*/  EXIT ;  /* 0x000000000000794d */ /* 0x000fea0003800000 */
.L_x_0:
[----:B------:R-:W-:-:S00]  /*0020*/  BRA `(.L_x_0) ;  /* 0xfffffffc00fc7947 */ /* 0x000fc0000383ffff */
[----:B------:R-:W-:-:S00]  /*0030*/  NOP ;  /* 0x0000000000007918 */ /* 0x000fc00000000000 */
        /* <DEDUP_REMOVED lines=12> */
.L_x_9:


//--------------------- .text._ZN7cutlass13device_kernelIN5flash11enable_sm90INS1_16FlashAttnFwdSm90INS1_25CollectiveMainloopFwdSm90ILi2EN4cute5tupleIJNS5_1CILi1EEES8_S8_EEENS6_IJNS7_ILi192EEENS7_ILi160EEENS7_ILi64EEEEEELi64ENS_12float_e4m3_tEfNS_4arch4Sm90ELb0ELb0ELb0ELb1ELb1ELb0ELb0ELb1ELb1ELb1ELb1ELb0EEENS1_21CollectiveEpilogueFwdINS6_IJSA_SC_SB_EEES9_NS_10bfloat16_tESG_Li384ELb1ELb1ELb1ELb1EEENS1_36VarlenDynamicPersistentTileSchedulerILi192ELi160ELi384ELi128ELb1ELb1ELb1ELb0ELb1ELb1EEEEEEEEEvNT_6ParamsE --------------------------
	.section	.text._ZN7cutlass13device_kernelIN5flash11enable_sm90INS1_16FlashAttnFwdSm90INS1_25CollectiveMainloopFwdSm90ILi2EN4cute5tupleIJNS5_1CILi1EEES8_S8_EEENS6_IJNS7_ILi192EEENS7_ILi160EEENS7_ILi64EEEEEELi64ENS_12float_e4m3_tEfNS_4arch4Sm90ELb0ELb0ELb0ELb1ELb1ELb0ELb0ELb1ELb1ELb1ELb1ELb0EEENS1_21CollectiveEpilogueFwdINS6_IJSA_SC_SB_EEES9_NS_10bfloat16_tESG_Li384ELb1ELb1ELb1ELb1EEENS1_36VarlenDynamicPersistentTileSchedulerILi192ELi160ELi384ELi128ELb1ELb1ELb1ELb0ELb1ELb1EEEEEEEEEvNT_6ParamsE,"ax",@progbits
	.align	128
.text._ZN7cutlass13device_kernelIN5flash11enable_sm90INS1_16FlashAttnFwdSm90INS1_25CollectiveMainloopFwdSm90ILi2EN4cute5tupleIJNS5_1CILi1EEES8_S8_EEENS6_IJNS7_ILi192EEENS7_ILi160EEENS7_ILi64EEEEEELi64ENS_12float_e4m3_tEfNS_4arch4Sm90ELb0ELb0ELb0ELb1ELb1ELb0ELb0ELb1ELb1ELb1ELb1ELb0EEENS1_21CollectiveEpilogueFwdINS6_IJSA_SC_SB_EEES9_NS_10bfloat16_tESG_Li384ELb1ELb1ELb1ELb1EEENS1_36VarlenDynamicPersistentTileSchedulerILi192ELi160ELi384ELi128ELb1ELb1ELb1ELb0ELb1ELb1EEEEEEEEEvNT_6ParamsE:
        .type           _ZN7cutlass13device_kernelIN5flash11enable_sm90INS1_16FlashAttnFwdSm90INS1_25CollectiveMainloopFwdSm90ILi2EN4cute5tupleIJNS5_1CILi1EEES8_S8_EEENS6_IJNS7_ILi192EEENS7_ILi160EEENS7_ILi64EEEEEELi64ENS_12float_e4m3_tEfNS_4arch4Sm90ELb0ELb0ELb0ELb1ELb1ELb0ELb0ELb1ELb1ELb1ELb1ELb0EEENS1_21CollectiveEpilogueFwdINS6_IJSA_SC_SB_EEES9_NS_10bfloat16_tESG_Li384ELb1ELb1ELb1ELb1EEENS1_36VarlenDynamicPersistentTileSchedulerILi192ELi160ELi384ELi128ELb1ELb1ELb1ELb0ELb1ELb1EEEEEEEEEvNT_6ParamsE,@function
        .size           _ZN7cutlass13device_kernelIN5flash11enable_sm90INS1_16FlashAttnFwdSm90INS1_25CollectiveMainloopFwdSm90ILi2EN4cute5tupleIJNS5_1CILi1EEES8_S8_EEENS6_IJNS7_ILi192EEENS7_ILi160EEENS7_ILi64EEEEEELi64ENS_12float_e4m3_tEfNS_4arch4Sm90ELb0ELb0ELb0ELb1ELb1ELb0ELb0ELb1ELb1ELb1ELb1ELb0EEENS1_21CollectiveEpilogueFwdINS6_IJSA_SC_SB_EEES9_NS_10bfloat16_tESG_Li384ELb1ELb1ELb1ELb1EEENS1_36VarlenDynamicPersistentTileSchedulerILi192ELi160ELi384ELi128ELb1ELb1ELb1ELb0ELb1ELb1EEEEEEEEEvNT_6ParamsE,(.L_x_10 - _ZN7cutlass13device_kernelIN5flash11enable_sm90INS1_16FlashAttnFwdSm90INS1_25CollectiveMainloopFwdSm90ILi2EN4cute5tupleIJNS5_1CILi1EEES8_S8_EEENS6_IJNS7_ILi192EEENS7_ILi160EEENS7_ILi64EEEEEELi64ENS_12float_e4m3_tEfNS_4arch4Sm90ELb0ELb0ELb0ELb1ELb1ELb0ELb0ELb1ELb1ELb1ELb1ELb0EEENS1_21CollectiveEpilogueFwdINS6_IJSA_SC_SB_EEES9_NS_10bfloat16_tESG_Li384ELb1ELb1ELb1ELb1EEENS1_36VarlenDynamicPersistentTileSchedulerILi192ELi160ELi384ELi128ELb1ELb1ELb1ELb0ELb1ELb1EEEEEEEEEvNT_6ParamsE)
        .other          _ZN7cutlass13device_kernelIN5flash11enable_sm90INS1_16FlashAttnFwdSm90INS1_25CollectiveMainloopFwdSm90ILi2EN4cute5tupleIJNS5_1CILi1EEES8_S8_EEENS6_IJNS7_ILi192EEENS7_ILi160EEENS7_ILi64EEEEEELi64ENS_12float_e4m3_tEfNS_4arch4Sm90ELb0ELb0ELb0ELb1ELb1ELb0ELb0ELb1ELb1ELb1ELb1ELb0EEENS1_21CollectiveEpilogueFwdINS6_IJSA_SC_SB_EEES9_NS_10bfloat16_tESG_Li384ELb1ELb1ELb1ELb1EEENS1_36VarlenDynamicPersistentTileSchedulerILi192ELi160ELi384ELi128ELb1ELb1ELb1ELb0ELb1ELb1EEEEEEEEEvNT_6ParamsE,@"STO_CUDA_ENTRY STV_DEFAULT"
_ZN7cutlass13device_kernelIN5flash11enable_sm90INS1_16FlashAttnFwdSm90INS1_25CollectiveMainloopFwdSm90ILi2EN4cute5tupleIJNS5_1CILi1EEES8_S8_EEENS6_IJNS7_ILi192EEENS7_ILi160EEENS7_ILi64EEEEEELi64ENS_12float_e4m3_tEfNS_4arch4Sm90ELb0ELb0ELb0ELb1ELb1ELb0ELb0ELb1ELb1ELb1ELb1ELb0EEENS1_21CollectiveEpilogueFwdINS6_IJSA_SC_SB_EEES9_NS_10bfloat16_tESG_Li384ELb1ELb1ELb1ELb1EEENS1_36VarlenDynamicPersistentTileSchedulerILi192ELi160ELi384ELi128ELb1ELb1ELb1ELb0ELb1ELb1EEEEEEEEEvNT_6ParamsE:
[----:B------:R-:W-:Y:S01]  /*0000*/  LDC R1, c[0x0][0x37c] ;  /* 0x0000df00ff017b82 */ /* 0x000fe20000000800 */
[----:B------:R-:W-:Y:S05]  /*0010*/  EXIT ;  /* 0x000000000000794d */ /* 0x000fea0003800000 */
.L_x_1:
        /* <DEDUP_REMOVED lines=14> */
.L_x_10:


//--------------------- .text._ZN7cutlass13device_kernelIN5flash11enable_sm90INS1_16FlashAttnFwdSm90INS1_25CollectiveMainloopFwdSm90ILi2EN4cute5tupleIJNS5_1CILi1EEES8_S8_EEENS6_IJNS7_ILi192EEENS7_ILi160EEENS7_ILi64EEEEEELi64ENS_12float_e4m3_tEfNS_4arch4Sm90ELb0ELb0ELb0ELb1ELb1ELb1ELb0ELb1ELb1ELb1ELb1ELb0EEENS1_21CollectiveEpilogueFwdINS6_IJSA_SC_SB_EEES9_NS_10bfloat16_tESG_Li384ELb1ELb1ELb1ELb1EEENS1_36VarlenDynamicPersistentTileSchedulerILi192ELi160ELi384ELi128ELb1ELb1ELb1ELb0ELb1ELb1EEEEEEEEEvNT_6ParamsE --------------------------
	.section	.text._ZN7cutlass13device_kernelIN5flash11enable_sm90INS1_16FlashAttnFwdSm90INS1_25CollectiveMainloopFwdSm90ILi2EN4cute5tupleIJNS5_1CILi1EEES8_S8_EEENS6_IJNS7_ILi192EEENS7_ILi160EEENS7_ILi64EEEEEELi64ENS_12float_e4m3_tEfNS_4arch4Sm90ELb0ELb0ELb0ELb1ELb1ELb1ELb0ELb1ELb1ELb1ELb1ELb0EEENS1_21CollectiveEpilogueFwdINS6_IJSA_SC_SB_EEES9_NS_10bfloat16_tESG_Li384ELb1ELb1ELb1ELb1EEENS1_36VarlenDynamicPersistentTileSchedulerILi192ELi160ELi384ELi128ELb1ELb1ELb1ELb0ELb1ELb1EEEEEEEEEvNT_6ParamsE,"ax",@progbits
	.align	128
.text._ZN7cutlass13device_kernelIN5flash11enable_sm90INS1_16FlashAttnFwdSm90INS1_25CollectiveMainloopFwdSm90ILi2EN4cute5tupleIJNS5_1CILi1EEES8_S8_EEENS6_IJNS7_ILi192EEENS7_ILi160EEENS7_ILi64EEEEEELi64ENS_12float_e4m3_tEfNS_4arch4Sm90ELb0ELb0ELb0ELb1ELb1ELb1ELb0ELb1ELb1ELb1ELb1ELb0EEENS1_21CollectiveEpilogueFwdINS6_IJSA_SC_SB_EEES9_NS_10bfloat16_tESG_Li384ELb1ELb1ELb1ELb1EEENS1_36VarlenDynamicPersistentTileSchedulerILi192ELi160ELi384ELi128ELb1ELb1ELb1ELb0ELb1ELb1EEEEEEEEEvNT_6ParamsE:
        .type           _ZN7cutlass13device_kernelIN5flash11enable_sm90INS1_16FlashAttnFwdSm90INS1_25CollectiveMainloopFwdSm90ILi2EN4cute5tupleIJNS5_1CILi1EEES8_S8_EEENS6_IJNS7_ILi192EEENS7_ILi160EEENS7_ILi64EEEEEELi64ENS_12float_e4m3_tEfNS_4arch4Sm90ELb0ELb0ELb0ELb1ELb1ELb1ELb0ELb1ELb1ELb1ELb1ELb0EEENS1_21CollectiveEpilogueFwdINS6_IJSA_SC_SB_EEES9_NS_10bfloat16_tESG_Li384ELb1ELb1ELb1ELb1EEENS1_36VarlenDynamicPersistentTileSchedulerILi192ELi160ELi384ELi128ELb1ELb1ELb1ELb0ELb1ELb1EEEEEEEEEvNT_6ParamsE,@function
        .size           _ZN7cutlass13device_kernelIN5flash11enable_sm90INS1_16FlashAttnFwdSm90INS1_25CollectiveMainloopFwdSm90ILi2EN4cute5tupleIJNS5_1CILi1EEES8_S8_EEENS6_IJNS7_ILi192EEENS7_ILi160EEENS7_ILi64EEEEEELi64ENS_12float_e4m3_tEfNS_4arch4Sm90ELb0ELb0ELb0ELb1ELb1ELb1ELb0ELb1ELb1ELb1ELb1ELb0EEENS1_21CollectiveEpilogueFwdINS6_IJSA_SC_SB_EEES9_NS_10bfloat16_tESG_Li384ELb1ELb1ELb1ELb1EEENS1_36VarlenDynamicPersistentTileSchedulerILi192ELi160ELi384ELi128ELb1ELb1ELb1ELb0ELb1ELb1EEEEEEEEEvNT_6ParamsE,(.L_x_11 - _ZN7cutlass13device_kernelIN5flash11enable_sm90INS1_16FlashAttnFwdSm90INS1_25CollectiveMainloopFwdSm90ILi2EN4cute5tupleIJNS5_1CILi1EEES8_S8_EEENS6_IJNS7_ILi192EEENS7_ILi160EEENS7_ILi64EEEEEELi64ENS_12float_e4m3_tEfNS_4arch4Sm90ELb0ELb0ELb0ELb1ELb1ELb1ELb0ELb1ELb1ELb1ELb1ELb0EEENS1_21CollectiveEpilogueFwdINS6_IJSA_SC_SB_EEES9_NS_10bfloat16_tESG_Li384ELb1ELb1ELb1ELb1EEENS1_36VarlenDynamicPersistentTileSchedulerILi192ELi160ELi384ELi128ELb1ELb1ELb1ELb0ELb1ELb1EEEEEEEEEvNT_6ParamsE)
        .other          _ZN7cutlass13device_kernelIN5flash11enable_sm90INS1_16FlashAttnFwdSm90INS1_25CollectiveMainloopFwdSm90ILi2EN4cute5tupleIJNS5_1CILi1EEES8_S8_EEENS6_IJNS7_ILi192EEENS7_ILi160EEENS7_ILi64EEEEEELi64ENS_12float_e4m3_tEfNS_4arch4Sm90ELb0ELb0ELb0ELb1ELb1ELb1ELb0ELb1ELb1ELb1ELb1ELb0EEENS1_21CollectiveEpilogueFwdINS6_IJSA_SC_SB_EEES9_NS_10bfloat16_tESG_Li384ELb1ELb1ELb1ELb1EEENS1_36VarlenDynamicPersistentTileSchedulerILi192ELi160ELi384ELi128ELb1ELb1ELb1ELb0ELb1ELb1EEEEEEEEEvNT_6ParamsE,@"STO_CUDA_ENTRY STV_DEFAULT"
_ZN7cutlass13device_kernelIN5flash11enable_sm90INS1_16FlashAttnFwdSm90INS1_25CollectiveMainloopFwdSm90ILi2EN4cute5tupleIJNS5_1CILi1EEES8_S8_EEENS6_IJNS7_ILi192EEENS7_ILi160EEENS7_ILi64EEEEEELi64ENS_12float_e4m3_tEfNS_4arch4Sm90ELb0ELb0ELb0ELb1ELb1ELb1ELb0ELb1ELb1ELb1ELb1ELb0EEENS1_21CollectiveEpilogueFwdINS6_IJSA_SC_SB_EEES9_NS_10bfloat16_tESG_Li384ELb1ELb1ELb1ELb1EEENS1_36VarlenDynamicPersistentTileSchedulerILi192ELi160ELi384ELi128ELb1ELb1ELb1ELb0ELb1ELb1EEEEEEEEEvNT_6ParamsE:
[----:B------:R-:W-:Y:S01]  /*0000*/  LDC R1, c[0x0][0x37c] ;  /* 0x0000df00ff017b82 */ /* 0x000fe20000000800 */
[----:B------:R-:W-:Y:S05]  /*0010*/  EXIT ;  /* 0x000000000000794d */ /* 0x000fea0003800000 */
.L_x_2:
        /* <DEDUP_REMOVED lines=14> */
.L_x_11:


//--------------------- .text._ZN7cutlass13device_kernelIN5flash11enable_sm90INS1_16FlashAttnFwdSm90INS1_25CollectiveMainloopFwdSm90ILi2EN4cute5tupleIJNS5_1CILi1EEES8_S8_EEENS6_IJNS7_ILi192EEENS7_ILi160EEENS7_ILi64EEEEEELi64ENS_12float_e4m3_tEfNS_4arch4Sm90ELb0ELb1ELb0ELb0ELb1ELb0ELb0ELb1ELb1ELb1ELb1ELb0EEENS1_21CollectiveEpilogueFwdINS6_IJSA_SC_SB_EEES9_NS_10bfloat16_tESG_Li384ELb0ELb1ELb1ELb1EEENS1_19SingleTileSchedulerILb0ELb1ELb1ELi192EEEEEEEEEvNT_6ParamsE --------------------------
	.section	.text._ZN7cutlass13device_kernelIN5flash11enable_sm90INS1_16FlashAttnFwdSm90INS1_25CollectiveMainloopFwdSm90ILi2EN4cute5tupleIJNS5_1CILi1EEES8_S8_EEENS6_IJNS7_ILi192EEENS7_ILi160EEENS7_ILi64EEEEEELi64ENS_12float_e4m3_tEfNS_4arch4Sm90ELb0ELb1ELb0ELb0ELb1ELb0ELb0ELb1ELb1ELb1ELb1ELb0EEENS1_21CollectiveEpilogueFwdINS6_IJSA_SC_SB_EEES9_NS_10bfloat16_tESG_Li384ELb0ELb1ELb1ELb1EEENS1_19SingleTileSchedulerILb0ELb1ELb1ELi192EEEEEEEEEvNT_6ParamsE,"ax",@progbits
	.align	128
.text._ZN7cutlass13device_kernelIN5flash11enable_sm90INS1_16FlashAttnFwdSm90INS1_25CollectiveMainloopFwdSm90ILi2EN4cute5tupleIJNS5_1CILi1EEES8_S8_EEENS6_IJNS7_ILi192EEENS7_ILi160EEENS7_ILi64EEEEEELi64ENS_12float_e4m3_tEfNS_4arch4Sm90ELb0ELb1ELb0ELb0ELb1ELb0ELb0ELb1ELb1ELb1ELb1ELb0EEENS1_21CollectiveEpilogueFwdINS6_IJSA_SC_SB_EEES9_NS_10bfloat16_tESG_Li384ELb0ELb1ELb1ELb1EEENS1_19SingleTileSchedulerILb0ELb1ELb1ELi192EEEEEEEEEvNT_6ParamsE:
        .type           _ZN7cutlass13device_kernelIN5flash11enable_sm90INS1_16FlashAttnFwdSm90INS1_25CollectiveMainloopFwdSm90ILi2EN4cute5tupleIJNS5_1CILi1EEES8_S8_EEENS6_IJNS7_ILi192EEENS7_ILi160EEENS7_ILi64EEEEEELi64ENS_12float_e4m3_tEfNS_4arch4Sm90ELb0ELb1ELb0ELb0ELb1ELb0ELb0ELb1ELb1ELb1ELb1ELb0EEENS1_21CollectiveEpilogueFwdINS6_IJSA_SC_SB_EEES9_NS_10bfloat16_tESG_Li384ELb0ELb1ELb1ELb1EEENS1_19SingleTileSchedulerILb0ELb1ELb1ELi192EEEEEEEEEvNT_6ParamsE,@function
        .size           _ZN7cutlass13device_kernelIN5flash11enable_sm90INS1_16FlashAttnFwdSm90INS1_25CollectiveMainloopFwdSm90ILi2EN4cute5tupleIJNS5_1CILi1EEES8_S8_EEENS6_IJNS7_ILi192EEENS7_ILi160EEENS7_ILi64EEEEEELi64ENS_12float_e4m3_tEfNS_4arch4Sm90ELb0ELb1ELb0ELb0ELb1ELb0ELb0ELb1ELb1ELb1ELb1ELb0EEENS1_21CollectiveEpilogueFwdINS6_IJSA_SC_SB_EEES9_NS_10bfloat16_tESG_Li384ELb0ELb1ELb1ELb1EEENS1_19SingleTileSchedulerILb0ELb1ELb1ELi192EEEEEEEEEvNT_6ParamsE,(.L_x_12 - _ZN7cutlass13device_kernelIN5flash11enable_sm90INS1_16FlashAttnFwdSm90INS1_25CollectiveMainloopFwdSm90ILi2EN4cute5tupleIJNS5_1CILi1EEES8_S8_EEENS6_IJNS7_ILi192EEENS7_ILi160EEENS7_ILi64EEEEEELi64ENS_12float_e4m3_tEfNS_4arch4Sm90ELb0ELb1ELb0ELb0ELb1ELb0ELb0ELb1ELb1ELb1ELb1ELb0EEENS1_21CollectiveEpilogueFwdINS6_IJSA_SC_SB_EEES9_NS_10bfloat16_tESG_Li384ELb0ELb1ELb1ELb1EEENS1_19SingleTileSchedulerILb0ELb1ELb1ELi192EEEEEEEEEvNT_6ParamsE)
        .other          _ZN7cutlass13device_kernelIN5flash11enable_sm90INS1_16FlashAttnFwdSm90INS1_25CollectiveMainloopFwdSm90ILi2EN4cute5tupleIJNS5_1CILi1EEES8_S8_EEENS6_IJNS7_ILi192EEENS7_ILi160EEENS7_ILi64EEEEEELi64ENS_12float_e4m3_tEfNS_4arch4Sm90ELb0ELb1ELb0ELb0ELb1ELb0ELb0ELb1ELb1ELb1ELb1ELb0EEENS1_21CollectiveEpilogueFwdINS6_IJSA_SC_SB_EEES9_NS_10bfloat16_tESG_Li384ELb0ELb1ELb1ELb1EEENS1_19SingleTileSchedulerILb0ELb1ELb1ELi192EEEEEEEEEvNT_6ParamsE,@"STO_CUDA_ENTRY STV_DEFAULT"
_ZN7cutlass13device_kernelIN5flash11enable_sm90INS1_16FlashAttnFwdSm90INS1_25CollectiveMainloopFwdSm90ILi2EN4cute5tupleIJNS5_1CILi1EEES8_S8_EEENS6_IJNS7_ILi192EEENS7_ILi160EEENS7_ILi64EEEEEELi64ENS_12float_e4m3_tEfNS_4arch4Sm90ELb0ELb1ELb0ELb0ELb1ELb0ELb0ELb1ELb1ELb1ELb1ELb0EEENS1_21CollectiveEpilogueFwdINS6_IJSA_SC_SB_EEES9_NS_10bfloat16_tESG_Li384ELb0ELb1ELb1ELb1EEENS1_19SingleTileSchedulerILb0ELb1ELb1ELi192EEEEEEEEEvNT_6ParamsE:
[----:B------:R-:W-:Y:S01]  /*0000*/  LDC R1, c[0x0][0x37c] ;  /* 0x0000df00ff017b82 */ /* 0x000fe20000000800 */
[----:B------:R-:W-:Y:S05]  /*0010*/  EXIT ;  /* 0x000000000000794d */ /* 0x000fea0003800000 */
.L_x_3:
        /* <DEDUP_REMOVED lines=14> */
.L_x_12:


//--------------------- .text._ZN7cutlass13device_kernelIN5flash11enable_sm90INS1_16FlashAttnFwdSm90INS1_25CollectiveMainloopFwdSm90ILi2EN4cute5tupleIJNS5_1CILi1EEES8_S8_EEENS6_IJNS7_ILi192EEENS7_ILi160EEENS7_ILi64EEEEEELi64ENS_12float_e4m3_tEfNS_4arch4Sm90ELb0ELb1ELb0ELb1ELb1ELb0ELb0ELb1ELb1ELb1ELb1ELb0EEENS1_21CollectiveEpilogueFwdINS6_IJSA_SC_SB_EEES9_NS_10bfloat16_tESG_Li384ELb1ELb1ELb1ELb1EEENS1_36VarlenDynamicPersistentTileSchedulerILi192ELi160ELi384ELi128ELb1ELb1ELb1ELb1ELb0ELb1EEEEEEEEEvNT_6ParamsE --------------------------
	.section	.text._ZN7cutlass13device_kernelIN5flash11enable_sm90INS1_16FlashAttnFwdSm90INS1_25CollectiveMainloopFwdSm90ILi2EN4cute5tupleIJNS5_1CILi1EEES8_S8_EEENS6_IJNS7_ILi192EEENS7_ILi160EEENS7_ILi64EEEEEELi64ENS_12float_e4m3_tEfNS_4arch4Sm90ELb0ELb1ELb0ELb1ELb1ELb0ELb0ELb1ELb1ELb1ELb1ELb0EEENS1_21CollectiveEpilogueFwdINS6_IJSA_SC_SB_EEES9_NS_10bfloat16_tESG_Li384ELb1ELb1ELb1ELb1EEENS1_36VarlenDynamicPersistentTileSchedulerILi192ELi160ELi384ELi128ELb1ELb1ELb1ELb1ELb0ELb1EEEEEEEEEvNT_6ParamsE,"ax",@progbits
	.align	128
.text._ZN7cutlass13device_kernelIN5flash11enable_sm90INS1_16FlashAttnFwdSm90INS1_25CollectiveMainloopFwdSm90ILi2EN4cute5tupleIJNS5_1CILi1EEES8_S8_EEENS6_IJNS7_ILi192EEENS7_ILi160EEENS7_ILi64EEEEEELi64ENS_12float_e4m3_tEfNS_4arch4Sm90ELb0ELb1ELb0ELb1ELb1ELb0ELb0ELb1ELb1ELb1ELb1ELb0EEENS1_21CollectiveEpilogueFwdINS6_IJSA_SC_SB_EEES9_NS_10bfloat16_tESG_Li384ELb1ELb1ELb1ELb1EEENS1_36VarlenDynamicPersistentTileSchedulerILi192ELi160ELi384ELi128ELb1ELb1ELb1ELb1ELb0ELb1EEEEEEEEEvNT_6ParamsE:
        .type           _ZN7cutlass13device_kernelIN5flash11enable_sm90INS1_16FlashAttnFwdSm90INS1_25CollectiveMainloopFwdSm90ILi2EN4cute5tupleIJNS5_1CILi1EEES8_S8_EEENS6_IJNS7_ILi192EEENS7_ILi160EEENS7_ILi64EEEEEELi64ENS_12float_e4m3_tEfNS_4arch4Sm90ELb0ELb1ELb0ELb1ELb1ELb0ELb0ELb1ELb1ELb1ELb1ELb0EEENS1_21CollectiveEpilogueFwdINS6_IJSA_SC_SB_EEES9_NS_10bfloat16_tESG_Li384ELb1ELb1ELb1ELb1EEENS1_36VarlenDynamicPersistentTileSchedulerILi192ELi160ELi384ELi128ELb1ELb1ELb1ELb1ELb0ELb1EEEEEEEEEvNT_6ParamsE,@function
        .size           _ZN7cutlass13device_kernelIN5flash11enable_sm90INS1_16FlashAttnFwdSm90INS1_25CollectiveMainloopFwdSm90ILi2EN4cute5tupleIJNS5_1CILi1EEES8_S8_EEENS6_IJNS7_ILi192EEENS7_ILi160EEENS7_ILi64EEEEEELi64ENS_12float_e4m3_tEfNS_4arch4Sm90ELb0ELb1ELb0ELb1ELb1ELb0ELb0ELb1ELb1ELb1ELb1ELb0EEENS1_21CollectiveEpilogueFwdINS6_IJSA_SC_SB_EEES9_NS_10bfloat16_tESG_Li384ELb1ELb1ELb1ELb1EEENS1_36VarlenDynamicPersistentTileSchedulerILi192ELi160ELi384ELi128ELb1ELb1ELb1ELb1ELb0ELb1EEEEEEEEEvNT_6ParamsE,(.L_x_13 - _ZN7cutlass13device_kernelIN5flash11enable_sm90INS1_16FlashAttnFwdSm90INS1_25CollectiveMainloopFwdSm90ILi2EN4cute5tupleIJNS5_1CILi1EEES8_S8_EEENS6_IJNS7_ILi192EEENS7_ILi160EEENS7_ILi64EEEEEELi64ENS_12float_e4m3_tEfNS_4arch4Sm90ELb0ELb1ELb0ELb1ELb1ELb0ELb0ELb1ELb1ELb1ELb1ELb0EEENS1_21CollectiveEpilogueFwdINS6_IJSA_SC_SB_EEES9_NS_10bfloat16_tESG_Li384ELb1ELb1ELb1ELb1EEENS1_36VarlenDynamicPersistentTileSchedulerILi192ELi160ELi384ELi128ELb1ELb1ELb1ELb1ELb0ELb1EEEEEEEEEvNT_6ParamsE)
        .other          _ZN7cutlass13device_kernelIN5flash11enable_sm90INS1_16FlashAttnFwdSm90INS1_25CollectiveMainloopFwdSm90ILi2EN4cute5tupleIJNS5_1CILi1EEES8_S8_EEENS6_IJNS7_ILi192EEENS7_ILi160EEENS7_ILi64EEEEEELi64ENS_12float_e4m3_tEfNS_4arch4Sm90ELb0ELb1ELb0ELb1ELb1ELb0ELb0ELb1ELb1ELb1ELb1ELb0EEENS1_21CollectiveEpilogueFwdINS6_IJSA_SC_SB_EEES9_NS_10bfloat16_tESG_Li384ELb1ELb1ELb1ELb1EEENS1_36VarlenDynamicPersistentTileSchedulerILi192ELi160ELi384ELi128ELb1ELb1ELb1ELb1ELb0ELb1EEEEEEEEEvNT_6ParamsE,@"STO_CUDA_ENTRY STV_DEFAULT"
_ZN7cutlass13device_kernelIN5flash11enable_sm90INS1_16FlashAttnFwdSm90INS1_25CollectiveMainloopFwdSm90ILi2EN4cute5tupleIJNS5_1CILi1EEES8_S8_EEENS6_IJNS7_ILi192EEENS7_ILi160EEENS7_ILi64EEEEEELi64ENS_12float_e4m3_tEfNS_4arch4Sm90ELb0ELb1ELb0ELb1ELb1ELb0ELb0ELb1ELb1ELb1ELb1ELb0EEENS1_21CollectiveEpilogueFwdINS6_IJSA_SC_SB_EEES9_NS_10bfloat16_tESG_Li384ELb1ELb1ELb1ELb1EEENS1_36VarlenDynamicPersistentTileSchedulerILi192ELi160ELi384ELi128ELb1ELb1ELb1ELb1ELb0ELb1EEEEEEEEEvNT_6ParamsE:
[----:B------:R-:W-:Y:S01]  /*0000*/  LDC R1, c[0x0][0x37c] ;  /* 0x0000df00ff017b82 */ /* 0x000fe20000000800 */
[----:B------:R-:W-:Y:S05]  /*0010*/  EXIT ;  /* 0x000000000000794d */ /* 0x000fea0003800000 */
.L_x_4:
        /* <DEDUP_REMOVED lines=14> */
.L_x_13:


//--------------------- .text._ZN7cutlass13device_kernelIN5flash11enable_sm90INS1_16FlashAttnFwdSm90INS1_25CollectiveMainloopFwdSm90ILi2EN4cute5tupleIJNS5_1CILi1EEES8_S8_EEENS6_IJNS7_ILi192EEENS7_ILi160EEENS7_ILi64EEEEEELi64ENS_12float_e4m3_tEfNS_4arch4Sm90ELb0ELb1ELb0ELb1ELb1ELb1ELb0ELb1ELb1ELb1ELb1ELb0EEENS1_21CollectiveEpilogueFwdINS6_IJSA_SC_SB_EEES9_NS_10bfloat16_tESG_Li384ELb1ELb1ELb1ELb1EEENS1_36VarlenDynamicPersistentTileSchedulerILi192ELi160ELi384ELi128ELb1ELb1ELb1ELb1ELb0ELb1EEEEEEEEEvNT_6ParamsE --------------------------
	.section	.text._ZN7cutlass13device_kernelIN5flash11enable_sm90INS1_16FlashAttnFwdSm90INS1_25CollectiveMainloopFwdSm90ILi2EN4cute5tupleIJNS5_1CILi1EEES8_S8_EEENS6_IJNS7_ILi192EEENS7_ILi160EEENS7_ILi64EEEEEELi64ENS_12float_e4m3_tEfNS_4arch4Sm90ELb0ELb1ELb0ELb1ELb1ELb1ELb0ELb1ELb1ELb1ELb1ELb0EEENS1_21CollectiveEpilogueFwdINS6_IJSA_SC_SB_EEES9_NS_10bfloat16_tESG_Li384ELb1ELb1ELb1ELb1EEENS1_36VarlenDynamicPersistentTileSchedulerILi192ELi160ELi384ELi128ELb1ELb1ELb1ELb1ELb0ELb1EEEEEEEEEvNT_6ParamsE,"ax",@progbits
	.align	128
.text._ZN7cutlass13device_kernelIN5flash11enable_sm90INS1_16FlashAttnFwdSm90INS1_25CollectiveMainloopFwdSm90ILi2EN4cute5tupleIJNS5_1CILi1EEES8_S8_EEENS6_IJNS7_ILi192EEENS7_ILi160EEENS7_ILi64EEEEEELi64ENS_12float_e4m3_tEfNS_4arch4Sm90ELb0ELb1ELb0ELb1ELb1ELb1ELb0ELb1ELb1ELb1ELb1ELb0EEENS1_21CollectiveEpilogueFwdINS6_IJSA_SC_SB_EEES9_NS_10bfloat16_tESG_Li384ELb1ELb1ELb1ELb1EEENS1_36VarlenDynamicPersistentTileSchedulerILi192ELi160ELi384ELi128ELb1ELb1ELb1ELb1ELb0ELb1EEEEEEEEEvNT_6ParamsE:
        .type           _ZN7cutlass13device_kernelIN5flash11enable_sm90INS1_16FlashAttnFwdSm90INS1_25CollectiveMainloopFwdSm90ILi2EN4cute5tupleIJNS5_1CILi1EEES8_S8_EEENS6_IJNS7_ILi192EEENS7_ILi160EEENS7_ILi64EEEEEELi64ENS_12float_e4m3_tEfNS_4arch4Sm90ELb0ELb1ELb0ELb1ELb1ELb1ELb0ELb1ELb1ELb1ELb1ELb0EEENS1_21CollectiveEpilogueFwdINS6_IJSA_SC_SB_EEES9_NS_10bfloat16_tESG_Li384ELb1ELb1ELb1ELb1EEENS1_36VarlenDynamicPersistentTileSchedulerILi192ELi160ELi384ELi128ELb1ELb1ELb1ELb1ELb0ELb1EEEEEEEEEvNT_6ParamsE,@function
        .size           _ZN7cutlass13device_kernelIN5flash11enable_sm90INS1_16FlashAttnFwdSm90INS1_25CollectiveMainloopFwdSm90ILi2EN4cute5tupleIJNS5_1CILi1EEES8_S8_EEENS6_IJNS7_ILi192EEENS7_ILi160EEENS7_ILi64EEEEEELi64ENS_12float_e4m3_tEfNS_4arch4Sm90ELb0ELb1ELb0ELb1ELb1ELb1ELb0ELb1ELb1ELb1ELb1ELb0EEENS1_21CollectiveEpilogueFwdINS6_IJSA_SC_SB_EEES9_NS_10bfloat16_tESG_Li384ELb1ELb1ELb1ELb1EEENS1_36VarlenDynamicPersistentTileSchedulerILi192ELi160ELi384ELi128ELb1ELb1ELb1ELb1ELb0ELb1EEEEEEEEEvNT_6ParamsE,(.L_x_14 - _ZN7cutlass13device_kernelIN5flash11enable_sm90INS1_16FlashAttnFwdSm90INS1_25CollectiveMainloopFwdSm90ILi2EN4cute5tupleIJNS5_1CILi1EEES8_S8_EEENS6_IJNS7_ILi192EEENS7_ILi160EEENS7_ILi64EEEEEELi64ENS_12float_e4m3_tEfNS_4arch4Sm90ELb0ELb1ELb0ELb1ELb1ELb1ELb0ELb1ELb1ELb1ELb1ELb0EEENS1_21CollectiveEpilogueFwdINS6_IJSA_SC_SB_EEES9_NS_10bfloat16_tESG_Li384ELb1ELb1ELb1ELb1EEENS1_36VarlenDynamicPersistentTileSchedulerILi192ELi160ELi384ELi128ELb1ELb1ELb1ELb1ELb0ELb1EEEEEEEEEvNT_6ParamsE)
        .other          _ZN7cutlass13device_kernelIN5flash11enable_sm90INS1_16FlashAttnFwdSm90INS1_25CollectiveMainloopFwdSm90ILi2EN4cute5tupleIJNS5_1CILi1EEES8_S8_EEENS6_IJNS7_ILi192EEENS7_ILi160EEENS7_ILi64EEEEEELi64ENS_12float_e4m3_tEfNS_4arch4Sm90ELb0ELb1ELb0ELb1ELb1ELb1ELb0ELb1ELb1ELb1ELb1ELb0EEENS1_21CollectiveEpilogueFwdINS6_IJSA_SC_SB_EEES9_NS_10bfloat16_tESG_Li384ELb1ELb1ELb1ELb1EEENS1_36VarlenDynamicPersistentTileSchedulerILi192ELi160ELi384ELi128ELb1ELb1ELb1ELb1ELb0ELb1EEEEEEEEEvNT_6ParamsE,@"STO_CUDA_ENTRY STV_DEFAULT"
_ZN7cutlass13device_kernelIN5flash11enable_sm90INS1_16FlashAttnFwdSm90INS1_25CollectiveMainloopFwdSm90ILi2EN4cute5tupleIJNS5_1CILi1EEES8_S8_EEENS6_IJNS7_ILi192EEENS7_ILi160EEENS7_ILi64EEEEEELi64ENS_12float_e4m3_tEfNS_4arch4Sm90ELb0ELb1ELb0ELb1ELb1ELb1ELb0ELb1ELb1ELb1ELb1ELb0EEENS1_21CollectiveEpilogueFwdINS6_IJSA_SC_SB_EEES9_NS_10bfloat16_tESG_Li384ELb1ELb1ELb1ELb1EEENS1_36VarlenDynamicPersistentTileSchedulerILi192ELi160ELi384ELi128ELb1ELb1ELb1ELb1ELb0ELb1EEEEEEEEEvNT_6ParamsE:
[----:B------:R-:W-:Y:S01]  /*0000*/  LDC R1, c[0x0][0x37c] ;  /* 0x0000df00ff017b82 */ /* 0x000fe20000000800 */
[----:B------:R-:W-:Y:S05]  /*0010*/  EXIT ;  /* 0x000000000000794d */ /* 0x000fea0003800000 */
.L_x_5:
        /* <DEDUP_REMOVED lines=14> */
.L_x_14:


//--------------------- .text._ZN7cutlass13device_kernelIN5flash11enable_sm90INS1_16FlashAttnFwdSm90INS1_25CollectiveMainloopFwdSm90ILi2EN4cute5tupleIJNS5_1CILi1EEES8_S8_EEENS6_IJNS7_ILi192EEENS7_ILi160EEENS7_ILi64EEEEEELi64ENS_12float_e4m3_tEfNS_4arch4Sm90ELb1ELb0ELb0ELb0ELb1ELb0ELb0ELb1ELb1ELb1ELb1ELb0EEENS1_21CollectiveEpilogueFwdINS6_IJSA_SC_SB_EEES9_NS_10bfloat16_tESG_Li384ELb0ELb1ELb1ELb1EEENS1_19SingleTileSchedulerILb0ELb1ELb1ELi192EEEEEEEEEvNT_6ParamsE --------------------------
	.section	.text._ZN7cutlass13device_kernelIN5flash11enable_sm90INS1_16FlashAttnFwdSm90INS1_25CollectiveMainloopFwdSm90ILi2EN4cute5tupleIJNS5_1CILi1EEES8_S8_EEENS6_IJNS7_ILi192EEENS7_ILi160EEENS7_ILi64EEEEEELi64ENS_12float_e4m3_tEfNS_4arch4Sm90ELb1ELb0ELb0ELb0ELb1ELb0ELb0ELb1ELb1ELb1ELb1ELb0EEENS1_21CollectiveEpilogueFwdINS6_IJSA_SC_SB_EEES9_NS_10bfloat16_tESG_Li384ELb0ELb1ELb1ELb1EEENS1_19SingleTileSchedulerILb0ELb1ELb1ELi192EEEEEEEEEvNT_6ParamsE,"ax",@progbits
	.align	128
.text._ZN7cutlass13device_kernelIN5flash11enable_sm90INS1_16FlashAttnFwdSm90INS1_25CollectiveMainloopFwdSm90ILi2EN4cute5tupleIJNS5_1CILi1EEES8_S8_EEENS6_IJNS7_ILi192EEENS7_ILi160EEENS7_ILi64EEEEEELi64ENS_12float_e4m3_tEfNS_4arch4Sm90ELb1ELb0ELb0ELb0ELb1ELb0ELb0ELb1ELb1ELb1ELb1ELb0EEENS1_21CollectiveEpilogueFwdINS6_IJSA_SC_SB_EEES9_NS_10bfloat16_tESG_Li384ELb0ELb1ELb1ELb1EEENS1_19SingleTileSchedulerILb0ELb1ELb1ELi192EEEEEEEEEvNT_6ParamsE:
        .type           _ZN7cutlass13device_kernelIN5flash11enable_sm90INS1_16FlashAttnFwdSm90INS1_25CollectiveMainloopFwdSm90ILi2EN4cute5tupleIJNS5_1CILi1EEES8_S8_EEENS6_IJNS7_ILi192EEENS7_ILi160EEENS7_ILi64EEEEEELi64ENS_12float_e4m3_tEfNS_4arch4Sm90ELb1ELb0ELb0ELb0ELb1ELb0ELb0ELb1ELb1ELb1ELb1ELb0EEENS1_21CollectiveEpilogueFwdINS6_IJSA_SC_SB_EEES9_NS_10bfloat16_tESG_Li384ELb0ELb1ELb1ELb1EEENS1_19SingleTileSchedulerILb0ELb1ELb1ELi192EEEEEEEEEvNT_6ParamsE,@function
        .size           _ZN7cutlass13device_kernelIN5flash11enable_sm90INS1_16FlashAttnFwdSm90INS1_25CollectiveMainloopFwdSm90ILi2EN4cute5tupleIJNS5_1CILi1EEES8_S8_EEENS6_IJNS7_ILi192EEENS7_ILi160EEENS7_ILi64EEEEEELi64ENS_12float_e4m3_tEfNS_4arch4Sm90ELb1ELb0ELb0ELb0ELb1ELb0ELb0ELb1ELb1ELb1ELb1ELb0EEENS1_21CollectiveEpilogueFwdINS6_IJSA_SC_SB_EEES9_NS_10bfloat16_tESG_Li384ELb0ELb1ELb1ELb1EEENS1_19SingleTileSchedulerILb0ELb1ELb1ELi192EEEEEEEEEvNT_6ParamsE,(.L_x_15 - _ZN7cutlass13device_kernelIN5flash11enable_sm90INS1_16FlashAttnFwdSm90INS1_25CollectiveMainloopFwdSm90ILi2EN4cute5tupleIJNS5_1CILi1EEES8_S8_EEENS6_IJNS7_ILi192EEENS7_ILi160EEENS7_ILi64EEEEEELi64ENS_12float_e4m3_tEfNS_4arch4Sm90ELb1ELb0ELb0ELb0ELb1ELb0ELb0ELb1ELb1ELb1ELb1ELb0EEENS1_21CollectiveEpilogueFwdINS6_IJSA_SC_SB_EEES9_NS_10bfloat16_tESG_Li384ELb0ELb1ELb1ELb1EEENS1_19SingleTileSchedulerILb0ELb1ELb1ELi192EEEEEEEEEvNT_6ParamsE)
        .other          _ZN7cutlass13device_kernelIN5flash11enable_sm90INS1_16FlashAttnFwdSm90INS1_25CollectiveMainloopFwdSm90ILi2EN4cute5tupleIJNS5_1CILi1EEES8_S8_EEENS6_IJNS7_ILi192EEENS7_ILi160EEENS7_ILi64EEEEEELi64ENS_12float_e4m3_tEfNS_4arch4Sm90ELb1ELb0ELb0ELb0ELb1ELb0ELb0ELb1ELb1ELb1ELb1ELb0EEENS1_21CollectiveEpilogueFwdINS6_IJSA_SC_SB_EEES9_NS_10bfloat16_tESG_Li384ELb0ELb1ELb1ELb1EEENS1_19SingleTileSchedulerILb0ELb1ELb1ELi192EEEEEEEEEvNT_6ParamsE,@"STO_CUDA_ENTRY STV_DEFAULT"
_ZN7cutlass13device_kernelIN5flash11enable_sm90INS1_16FlashAttnFwdSm90INS1_25CollectiveMainloopFwdSm90ILi2EN4cute5tupleIJNS5_1CILi1EEES8_S8_EEENS6_IJNS7_ILi192EEENS7_ILi160EEENS7_ILi64EEEEEELi64ENS_12float_e4m3_tEfNS_4arch4Sm90ELb1ELb0ELb0ELb0ELb1ELb0ELb0ELb1ELb1ELb1ELb1ELb0EEENS1_21CollectiveEpilogueFwdINS6_IJSA_SC_SB_EEES9_NS_10bfloat16_tESG_Li384ELb0ELb1ELb1ELb1EEENS1_19SingleTileSchedulerILb0ELb1ELb1ELi192EEEEEEEEEvNT_6ParamsE:
[----:B------:R-:W-:Y:S01]  /*0000*/  LDC R1, c[0x0][0x37c] ;  /* 0x0000df00ff017b82 */ /* 0x000fe20000000800 */
[----:B------:R-:W-:Y:S05]  /*0010*/  EXIT ;  /* 0x000000000000794d */ /* 0x000fea0003800000 */
.L_x_6:
        /* <DEDUP_REMOVED lines=14> */
.L_x_15:


//--------------------- .text._ZN7cutlass13device_kernelIN5flash11enable_sm90INS1_16FlashAttnFwdSm90INS1_25CollectiveMainloopFwdSm90ILi2EN4cute5tupleIJNS5_1CILi1EEES8_S8_EEENS6_IJNS7_ILi192EEENS7_ILi160EEENS7_ILi64EEEEEELi64ENS_12float_e4m3_tEfNS_4arch4Sm90ELb1ELb0ELb0ELb1ELb1ELb0ELb0ELb1ELb1ELb1ELb1ELb0EEENS1_21CollectiveEpilogueFwdINS6_IJSA_SC_SB_EEES9_NS_10bfloat16_tESG_Li384ELb1ELb1ELb1ELb1EEENS1_36VarlenDynamicPersistentTileSchedulerILi192ELi160ELi384ELi128ELb1ELb1ELb1ELb1ELb1ELb1EEEEEEEEEvNT_6ParamsE --------------------------
	.section	.text._ZN7cutlass13device_kernelIN5flash11enable_sm90INS1_16FlashAttnFwdSm90INS1_25CollectiveMainloopFwdSm90ILi2EN4cute5tupleIJNS5_1CILi1EEES8_S8_EEENS6_IJNS7_ILi192EEENS7_ILi160EEENS7_ILi64EEEEEELi64ENS_12float_e4m3_tEfNS_4arch4Sm90ELb1ELb0ELb0ELb1ELb1ELb0ELb0ELb1ELb1ELb1ELb1ELb0EEENS1_21CollectiveEpilogueFwdINS6_IJSA_SC_SB_EEES9_NS_10bfloat16_tESG_Li384ELb1ELb1ELb1ELb1EEENS1_36VarlenDynamicPersistentTileSchedulerILi192ELi160ELi384ELi128ELb1ELb1ELb1ELb1ELb1ELb1EEEEEEEEEvNT_6ParamsE,"ax",@progbits
	.align	128
.text._ZN7cutlass13device_kernelIN5flash11enable_sm90INS1_16FlashAttnFwdSm90INS1_25CollectiveMainloopFwdSm90ILi2EN4cute5tupleIJNS5_1CILi1EEES8_S8_EEENS6_IJNS7_ILi192EEENS7_ILi160EEENS7_ILi64EEEEEELi64ENS_12float_e4m3_tEfNS_4arch4Sm90ELb1ELb0ELb0ELb1ELb1ELb0ELb0ELb1ELb1ELb1ELb1ELb0EEENS1_21CollectiveEpilogueFwdINS6_IJSA_SC_SB_EEES9_NS_10bfloat16_tESG_Li384ELb1ELb1ELb1ELb1EEENS1_36VarlenDynamicPersistentTileSchedulerILi192ELi160ELi384ELi128ELb1ELb1ELb1ELb1ELb1ELb1EEEEEEEEEvNT_6ParamsE:
        .type           _ZN7cutlass13device_kernelIN5flash11enable_sm90INS1_16FlashAttnFwdSm90INS1_25CollectiveMainloopFwdSm90ILi2EN4cute5tupleIJNS5_1CILi1EEES8_S8_EEENS6_IJNS7_ILi192EEENS7_ILi160EEENS7_ILi64EEEEEELi64ENS_12float_e4m3_tEfNS_4arch4Sm90ELb1ELb0ELb0ELb1ELb1ELb0ELb0ELb1ELb1ELb1ELb1ELb0EEENS1_21CollectiveEpilogueFwdINS6_IJSA_SC_SB_EEES9_NS_10bfloat16_tESG_Li384ELb1ELb1ELb1ELb1EEENS1_36VarlenDynamicPersistentTileSchedulerILi192ELi160ELi384ELi128ELb1ELb1ELb1ELb1ELb1ELb1EEEEEEEEEvNT_6ParamsE,@function
        .size           _ZN7cutlass13device_kernelIN5flash11enable_sm90INS1_16FlashAttnFwdSm90INS1_25CollectiveMainloopFwdSm90ILi2EN4cute5tupleIJNS5_1CILi1EEES8_S8_EEENS6_IJNS7_ILi192EEENS7_ILi160EEENS7_ILi64EEEEEELi64ENS_12float_e4m3_tEfNS_4arch4Sm90ELb1ELb0ELb0ELb1ELb1ELb0ELb0ELb1ELb1ELb1ELb1ELb0EEENS1_21CollectiveEpilogueFwdINS6_IJSA_SC_SB_EEES9_NS_10bfloat16_tESG_Li384ELb1ELb1ELb1ELb1EEENS1_36VarlenDynamicPersistentTileSchedulerILi192ELi160ELi384ELi128ELb1ELb1ELb1ELb1ELb1ELb1EEEEEEEEEvNT_6ParamsE,(.L_x_16 - _ZN7cutlass13device_kernelIN5flash11enable_sm90INS1_16FlashAttnFwdSm90INS1_25CollectiveMainloopFwdSm90ILi2EN4cute5tupleIJNS5_1CILi1EEES8_S8_EEENS6_IJNS7_ILi192EEENS7_ILi160EEENS7_ILi64EEEEEELi64ENS_12float_e4m3_tEfNS_4arch4Sm90ELb1ELb0ELb0ELb1ELb1ELb0ELb0ELb1ELb1ELb1ELb1ELb0EEENS1_21CollectiveEpilogueFwdINS6_IJSA_SC_SB_EEES9_NS_10bfloat16_tESG_Li384ELb1ELb1ELb1ELb1EEENS1_36VarlenDynamicPersistentTileSchedulerILi192ELi160ELi384ELi128ELb1ELb1ELb1ELb1ELb1ELb1EEEEEEEEEvNT_6ParamsE)
        .other          _ZN7cutlass13device_kernelIN5flash11enable_sm90INS1_16FlashAttnFwdSm90INS1_25CollectiveMainloopFwdSm90ILi2EN4cute5tupleIJNS5_1CILi1EEES8_S8_EEENS6_IJNS7_ILi192EEENS7_ILi160EEENS7_ILi64EEEEEELi64ENS_12float_e4m3_tEfNS_4arch4Sm90ELb1ELb0ELb0ELb1ELb1ELb0ELb0ELb1ELb1ELb1ELb1ELb0EEENS1_21CollectiveEpilogueFwdINS6_IJSA_SC_SB_EEES9_NS_10bfloat16_tESG_Li384ELb1ELb1ELb1ELb1EEENS1_36VarlenDynamicPersistentTileSchedulerILi192ELi160ELi384ELi128ELb1ELb1ELb1ELb1ELb1ELb1EEEEEEEEEvNT_6ParamsE,@"STO_CUDA_ENTRY STV_DEFAULT"
_ZN7cutlass13device_kernelIN5flash11enable_sm90INS1_16FlashAttnFwdSm90INS1_25CollectiveMainloopFwdSm90ILi2EN4cute5tupleIJNS5_1CILi1EEES8_S8_EEENS6_IJNS7_ILi192EEENS7_ILi160EEENS7_ILi64EEEEEELi64ENS_12float_e4m3_tEfNS_4arch4Sm90ELb1ELb0ELb0ELb1ELb1ELb0ELb0ELb1ELb1ELb1ELb1ELb0EEENS1_21CollectiveEpilogueFwdINS6_IJSA_SC_SB_EEES9_NS_10bfloat16_tESG_Li384ELb1ELb1ELb1ELb1EEENS1_36VarlenDynamicPersistentTileSchedulerILi192ELi160ELi384ELi128ELb1ELb1ELb1ELb1ELb1ELb1EEEEEEEEEvNT_6ParamsE:
[----:B------:R-:W-:Y:S01]  /*0000*/  LDC R1, c[0x0][0x37c] ;  /* 0x0000df00ff017b82 */ /* 0x000fe20000000800 */
[----:B------:R-:W-:Y:S05]  /*0010*/  EXIT ;  /* 0x000000000000794d */ /* 0x000fea0003800000 */
.L_x_7:
        /* <DEDUP_REMOVED lines=14> */
.L_x_16:


//--------------------- .text._ZN7cutlass13device_kernelIN5flash11enable_sm90INS1_16FlashAttnFwdSm90INS1_25CollectiveMainloopFwdSm90ILi2EN4cute5tupleIJNS5_1CILi1EEES8_S8_EEENS6_IJNS7_ILi192EEENS7_ILi160EEENS7_ILi64EEEEEELi64ENS_12float_e4m3_tEfNS_4arch4Sm90ELb1ELb0ELb0ELb1ELb1ELb1ELb0ELb1ELb1ELb1ELb1ELb0EEENS1_21CollectiveEpilogueFwdINS6_IJSA_SC_SB_EEES9_NS_10bfloat16_tESG_Li384ELb1ELb1ELb1ELb1EEENS1_36VarlenDynamicPersistentTileSchedulerILi192ELi160ELi384ELi128ELb1ELb1ELb1ELb1ELb1ELb1EEEEEEEEEvNT_6ParamsE --------------------------
	.section	.text._ZN7cutlass13device_kernelIN5flash11enable_sm90INS1_16FlashAttnFwdSm90INS1_25CollectiveMainloopFwdSm90ILi2EN4cute5tupleIJNS5_1CILi1EEES8_S8_EEENS6_IJNS7_ILi192EEENS7_ILi160EEENS7_ILi64EEEEEELi64ENS_12float_e4m3_tEfNS_4arch4Sm90ELb1ELb0ELb0ELb1ELb1ELb1ELb0ELb1ELb1ELb1ELb1ELb0EEENS1_21CollectiveEpilogueFwdINS6_IJSA_SC_SB_EEES9_NS_10bfloat16_tESG_Li384ELb1ELb1ELb1ELb1EEENS1_36VarlenDynamicPersistentTileSchedulerILi192ELi160ELi384ELi128ELb1ELb1ELb1ELb1ELb1ELb1EEEEEEEEEvNT_6ParamsE,"ax",@progbits
	.align	128
.text._ZN7cutlass13device_kernelIN5flash11enable_sm90INS1_16FlashAttnFwdSm90INS1_25CollectiveMainloopFwdSm90ILi2EN4cute5tupleIJNS5_1CILi1EEES8_S8_EEENS6_IJNS7_ILi192EEENS7_ILi160EEENS7_ILi64EEEEEELi64ENS_12float_e4m3_tEfNS_4arch4Sm90ELb1ELb0ELb0ELb1ELb1ELb1ELb0ELb1ELb1ELb1ELb1ELb0EEENS1_21CollectiveEpilogueFwdINS6_IJSA_SC_SB_EEES9_NS_10bfloat16_tESG_Li384ELb1ELb1ELb1ELb1EEENS1_36VarlenDynamicPersistentTileSchedulerILi192ELi160ELi384ELi128ELb1ELb1ELb1ELb1ELb1ELb1EEEEEEEEEvNT_6ParamsE:
        .type           _ZN7cutlass13device_kernelIN5flash11enable_sm90INS1_16FlashAttnFwdSm90INS1_25CollectiveMainloopFwdSm90ILi2EN4cute5tupleIJNS5_1CILi1EEES8_S8_EEENS6_IJNS7_ILi192EEENS7_ILi160EEENS7_ILi64EEEEEELi64ENS_12float_e4m3_tEfNS_4arch4Sm90ELb1ELb0ELb0ELb1ELb1ELb1ELb0ELb1ELb1ELb1ELb1ELb0EEENS1_21CollectiveEpilogueFwdINS6_IJSA_SC_SB_EEES9_NS_10bfloat16_tESG_Li384ELb1ELb1ELb1ELb1EEENS1_36VarlenDynamicPersistentTileSchedulerILi192ELi160ELi384ELi128ELb1ELb1ELb1ELb1ELb1ELb1EEEEEEEEEvNT_6ParamsE,@function
        .size           _ZN7cutlass13device_kernelIN5flash11enable_sm90INS1_16FlashAttnFwdSm90INS1_25CollectiveMainloopFwdSm90ILi2EN4cute5tupleIJNS5_1CILi1EEES8_S8_EEENS6_IJNS7_ILi192EEENS7_ILi160EEENS7_ILi64EEEEEELi64ENS_12float_e4m3_tEfNS_4arch4Sm90ELb1ELb0ELb0ELb1ELb1ELb1ELb0ELb1ELb1ELb1ELb1ELb0EEENS1_21CollectiveEpilogueFwdINS6_IJSA_SC_SB_EEES9_NS_10bfloat16_tESG_Li384ELb1ELb1ELb1ELb1EEENS1_36VarlenDynamicPersistentTileSchedulerILi192ELi160ELi384ELi128ELb1ELb1ELb1ELb1ELb1ELb1EEEEEEEEEvNT_6ParamsE,(.L_x_17 - _ZN7cutlass13device_kernelIN5flash11enable_sm90INS1_16FlashAttnFwdSm90INS1_25CollectiveMainloopFwdSm90ILi2EN4cute5tupleIJNS5_1CILi1EEES8_S8_EEENS6_IJNS7_ILi192EEENS7_ILi160EEENS7_ILi64EEEEEELi64ENS_12float_e4m3_tEfNS_4arch4Sm90ELb1ELb0ELb0ELb1ELb1ELb1ELb0ELb1ELb1ELb1ELb1ELb0EEENS1_21CollectiveEpilogueFwdINS6_IJSA_SC_SB_EEES9_NS_10bfloat16_tESG_Li384ELb1ELb1ELb1ELb1EEENS1_36VarlenDynamicPersistentTileSchedulerILi192ELi160ELi384ELi128ELb1ELb1ELb1ELb1ELb1ELb1EEEEEEEEEvNT_6ParamsE)
        .other          _ZN7cutlass13device_kernelIN5flash11enable_sm90INS1_16FlashAttnFwdSm90INS1_25CollectiveMainloopFwdSm90ILi2EN4cute5tupleIJNS5_1CILi1EEES8_S8_EEENS6_IJNS7_ILi192EEENS7_ILi160EEENS7_ILi64EEEEEELi64ENS_12float_e4m3_tEfNS_4arch4Sm90ELb1ELb0ELb0ELb1ELb1ELb1ELb0ELb1ELb1ELb1ELb1ELb0EEENS1_21CollectiveEpilogueFwdINS6_IJSA_SC_SB_EEES9_NS_10bfloat16_tESG_Li384ELb1ELb1ELb1ELb1EEENS1_36VarlenDynamicPersistentTileSchedulerILi192ELi160ELi384ELi128ELb1ELb1ELb1ELb1ELb1ELb1EEEEEEEEEvNT_6ParamsE,@"STO_CUDA_ENTRY STV_DEFAULT"
_ZN7cutlass13device_kernelIN5flash11enable_sm90INS1_16FlashAttnFwdSm90INS1_25CollectiveMainloopFwdSm90ILi2EN4cute5tupleIJNS5_1CILi1EEES8_S8_EEENS6_IJNS7_ILi192EEENS7_ILi160EEENS7_ILi64EEEEEELi64ENS_12float_e4m3_tEfNS_4arch4Sm90ELb1ELb0ELb0ELb1ELb1ELb1ELb0ELb1ELb1ELb1ELb1ELb0EEENS1_21CollectiveEpilogueFwdINS6_IJSA_SC_SB_EEES9_NS_10bfloat16_tESG_Li384ELb1ELb1ELb1ELb1EEENS1_36VarlenDynamicPersistentTileSchedulerILi192ELi160ELi384ELi128ELb1ELb1ELb1ELb1ELb1ELb1EEEEEEEEEvNT_6ParamsE:
[----:B------:R-:W-:Y:S01]  /*0000*/  LDC R1, c[0x0][0x37c] ;  /* 0x0000df00ff017b82 */ /* 0x000fe20000000800 */
[----:B------:R-:W-:Y:S05]  /*0010*/  EXIT ;  /* 0x000000000000794d */ /* 0x000fea0003800000 */
.L_x_8:
        /* <DEDUP_REMOVED lines=14> */
.L_x_17:


//--------------------- .nv.shared.reserved.0     --------------------------
	.section	.nv.shared.reserved.0,"aw",@nobits
	.weak		__nv_reservedSMEM_offset_0_alias
	.size		__nv_reservedSMEM_offset_0_alias, 0, 64
	.other		__nv_reservedSMEM_offset_0_alias,@"STO_CUDA_RESERVED_SHARED STV_DEFAULT"
__nv_reservedSMEM_offset_0_alias:
	.zero		0
	.zero		64


//--------------------- .nv.global                --------------------------
	.section	.nv.global,"aw",@nobits
.nv.global:
	.type		_ZN77_INTERNAL_2d85fe8b_41_flash_fwd_hdim64_e4m3_paged_split_sm90_cu_f3e6f9ee_35124cute1_E,@object
	.size		_ZN77_INTERNAL_2d85fe8b_41_flash_fwd_hdim64_e4m3_paged_split_sm90_cu_f3e6f9ee_35124cute1_E,(_ZN77_INTERNAL_2d85fe8b_41_flash_fwd_hdim64_e4m3_paged_split_sm90_cu_f3e6f9ee_35124cuda3std3__45__cpo6cbeginE - _ZN77_INTERNAL_2d85fe8b_41_flash_fwd_hdim64_e4m3_paged_split_sm90_cu_f3e6f9ee_35124cute1_E)
_ZN77_INTERNAL_2d85fe8b_41_flash_fwd_hdim64_e4m3_paged_split_sm90_cu_f3e6f9ee_35124cute1_E:
	.zero		1
	.type		_ZN77_INTERNAL_2d85fe8b_41_flash_fwd_hdim64_e4m3_paged_split_sm90_cu_f3e6f9ee_35124cuda3std3__45__cpo6cbeginE,@object
	.size		_ZN77_INTERNAL_2d85fe8b_41_flash_fwd_hdim64_e4m3_paged_split_sm90_cu_f3e6f9ee_35124cuda3std3__45__cpo6cbeginE,(_ZN77_INTERNAL_2d85fe8b_41_flash_fwd_hdim64_e4m3_paged_split_sm90_cu_f3e6f9ee_35124cuda3std3__48in_placeE - _ZN77_INTERNAL_2d85fe8b_41_flash_fwd_hdim64_e4m3_paged_split_sm90_cu_f3e6f9ee_35124cuda3std3__45__cpo6cbeginE)
_ZN77_INTERNAL_2d85fe8b_41_flash_fwd_hdim64_e4m3_paged_split_sm90_cu_f3e6f9ee_35124cuda3std3__45__cpo6cbeginE:
	.zero		1
	.type		_ZN77_INTERNAL_2d85fe8b_41_flash_fwd_hdim64_e4m3_paged_split_sm90_cu_f3e6f9ee_35124cuda3std3__48in_placeE,@object
	.size		_ZN77_INTERNAL_2d85fe8b_41_flash_fwd_hdim64_e4m3_paged_split_sm90_cu_f3e6f9ee_35124cuda3std3__48in_placeE,(_ZN77_INTERNAL_2d85fe8b_41_flash_fwd_hdim64_e4m3_paged_split_sm90_cu_f3e6f9ee_35124cuda3std6ranges3__45__cpo9iter_moveE - _ZN77_INTERNAL_2d85fe8b_41_flash_fwd_hdim64_e4m3_paged_split_sm90_cu_f3e6f9ee_35124cuda3std3__48in_placeE)
_ZN77_INTERNAL_2d85fe8b_41_flash_fwd_hdim64_e4m3_paged_split_sm90_cu_f3e6f9ee_35124cuda3std3__48in_placeE:
	.zero		1
	.type		_ZN77_INTERNAL_2d85fe8b_41_flash_fwd_hdim64_e4m3_paged_split_sm90_cu_f3e6f9ee_35124cuda3std6ranges3__45__cpo9iter_moveE,@object
	.size		_ZN77_INTERNAL_2d85fe8b_41_flash_fwd_hdim64_e4m3_paged_split_sm90_cu_f3e6f9ee_35124cuda3std6ranges3__45__cpo9iter_moveE,(_ZN77_INTERNAL_2d85fe8b_41_flash_fwd_hdim64_e4m3_paged_split_sm90_cu_f3e6f9ee_35124cuda3std3__45__cpo5beginE - _ZN77_INTERNAL_2d85fe8b_41_flash_fwd_hdim64_e4m3_paged_split_sm90_cu_f3e6f9ee_35124cuda3std6ranges3__45__cpo9iter_moveE)
_ZN77_INTERNAL_2d85fe8b_41_flash_fwd_hdim64_e4m3_paged_split_sm90_cu_f3e6f9ee_35124cuda3std6ranges3__45__cpo9iter_moveE:
	.zero		1
	.type		_ZN77_INTERNAL_2d85fe8b_41_flash_fwd_hdim64_e4m3_paged_split_sm90_cu_f3e6f9ee_35124cuda3std3__45__cpo5beginE,@object
	.size		_ZN77_INTERNAL_2d85fe8b_41_flash_fwd_hdim64_e4m3_paged_split_sm90_cu_f3e6f9ee_35124cuda3std3__45__cpo5beginE,(_ZN77_INTERNAL_2d85fe8b_41_flash_fwd_hdim64_e4m3_paged_split_sm90_cu_f3e6f9ee_35124cuda3std3__479_GLOBAL__N__2d85fe8b_41_flash_fwd_hdim64_e4m3_paged_split_sm90_cu_f3e6f9ee_35126ignoreE - _ZN77_INTERNAL_2d85fe8b_41_flash_fwd_hdim64_e4m3_paged_split_sm90_cu_f3e6f9ee_35124cuda3std3__45__cpo5beginE)
_ZN77_INTERNAL_2d85fe8b_41_flash_fwd_hdim64_e4m3_paged_split_sm90_cu_f3e6f9ee_35124cuda3std3__45__cpo5beginE:
	.zero		1
	.type		_ZN77_INTERNAL_2d85fe8b_41_flash_fwd_hdim64_e4m3_paged_split_sm90_cu_f3e6f9ee_35124cuda3std3__479_GLOBAL__N__2d85fe8b_41_flash_fwd_hdim64_e4m3_paged_split_sm90_cu_f3e6f9ee_35126ignoreE,@object
	.size		_ZN77_INTERNAL_2d85fe8b_41_flash_fwd_hdim64_e4m3_paged_split_sm90_cu_f3e6f9ee_35124cuda3std3__479_GLOBAL__N__2d85fe8b_41_flash_fwd_hdim64_e4m3_paged_split_sm90_cu_f3e6f9ee_35126ignoreE,(_ZN77_INTERNAL_2d85fe8b_41_flash_fwd_hdim64_e4m3_paged_split_sm90_cu_f3e6f9ee_35124cute7productE - _ZN77_INTERNAL_2d85fe8b_41_flash_fwd_hdim64_e4m3_paged_split_sm90_cu_f3e6f9ee_35124cuda3std3__479_GLOBAL__N__2d85fe8b_41_flash_fwd_hdim64_e4m3_paged_split_sm90_cu_f3e6f9ee_35126ignoreE)
_ZN77_INTERNAL_2d85fe8b_41_flash_fwd_hdim64_e4m3_paged_split_sm90_cu_f3e6f9ee_35124cuda3std3__479_GLOBAL__N__2d85fe8b_41_flash_fwd_hdim64_e4m3_paged_split_sm90_cu_f3e6f9ee_35126ignoreE:
	.zero		1
	.type		_ZN77_INTERNAL_2d85fe8b_41_flash_fwd_hdim64_e4m3_paged_split_sm90_cu_f3e6f9ee_35124cute7productE,@object
	.size		_ZN77_INTERNAL_2d85fe8b_41_flash_fwd_hdim64_e4m3_paged_split_sm90_cu_f3e6f9ee_35124cute7productE,(_ZN77_INTERNAL_2d85fe8b_41_flash_fwd_hdim64_e4m3_paged_split_sm90_cu_f3e6f9ee_35124cuda3std3__45__cpo3endE - _ZN77_INTERNAL_2d85fe8b_41_flash_fwd_hdim64_e4m3_paged_split_sm90_cu_f3e6f9ee_35124cute7productE)
_ZN77_INTERNAL_2d85fe8b_41_flash_fwd_hdim64_e4m3_paged_split_sm90_cu_f3e6f9ee_35124cute7productE:
	.zero		1
	.type		_ZN77_INTERNAL_2d85fe8b_41_flash_fwd_hdim64_e4m3_paged_split_sm90_cu_f3e6f9ee_35124cuda3std3__45__cpo3endE,@object
	.size		_ZN77_INTERNAL_2d85fe8b_41_flash_fwd_hdim64_e4m3_paged_split_sm90_cu_f3e6f9ee_35124cuda3std3__45__cpo3endE,(_ZN77_INTERNAL_2d85fe8b_41_flash_fwd_hdim64_e4m3_paged_split_sm90_cu_f3e6f9ee_35124cuda3std3__419piecewise_constructE - _ZN77_INTERNAL_2d85fe8b_41_flash_fwd_hdim64_e4m3_paged_split_sm90_cu_f3e6f9ee_35124cuda3std3__45__cpo3endE)
_ZN77_INTERNAL_2d85fe8b_41_flash_fwd_hdim64_e4m3_paged_split_sm90_cu_f3e6f9ee_35124cuda3std3__45__cpo3endE:
	.zero		1
	.type		_ZN77_INTERNAL_2d85fe8b_41_flash_fwd_hdim64_e4m3_paged_split_sm90_cu_f3e6f9ee_35124cuda3std3__419piecewise_constructE,@object
	.size		_ZN77_INTERNAL_2d85fe8b_41_flash_fwd_hdim64_e4m3_paged_split_sm90_cu_f3e6f9ee_35124cuda3std3__419piecewise_constructE,(_ZN77_INTERNAL_2d85fe8b_41_flash_fwd_hdim64_e4m3_paged_split_sm90_cu_f3e6f9ee_35124cuda3std3__45__cpo4cendE - _ZN77_INTERNAL_2d85fe8b_41_flash_fwd_hdim64_e4m3_paged_split_sm90_cu_f3e6f9ee_35124cuda3std3__419piecewise_constructE)
_ZN77_INTERNAL_2d85fe8b_41_flash_fwd_hdim64_e4m3_paged_split_sm90_cu_f3e6f9ee_35124cuda3std3__419piecewise_constructE:
	.zero		1
	.type		_ZN77_INTERNAL_2d85fe8b_41_flash_fwd_hdim64_e4m3_paged_split_sm90_cu_f3e6f9ee_35124cuda3std3__45__cpo4cendE,@object
	.size		_ZN77_INTERNAL_2d85fe8b_41_flash_fwd_hdim64_e4m3_paged_split_sm90_cu_f3e6f9ee_35124cuda3std3__45__cpo4cendE,(_ZN77_INTERNAL_2d85fe8b_41_flash_fwd_hdim64_e4m3_paged_split_sm90_cu_f3e6f9ee_35124cuda3std6ranges3__45__cpo4swapE - _ZN77_INTERNAL_2d85fe8b_41_flash_fwd_hdim64_e4m3_paged_split_sm90_cu_f3e6f9ee_35124cuda3std3__45__cpo4cendE)
_ZN77_INTERNAL_2d85fe8b_41_flash_fwd_hdim64_e4m3_paged_split_sm90_cu_f3e6f9ee_35124cuda3std3__45__cpo4cendE:
	.zero		1
	.type		_ZN77_INTERNAL_2d85fe8b_41_flash_fwd_hdim64_e4m3_paged_split_sm90_cu_f3e6f9ee_35124cuda3std6ranges3__45__cpo4swapE,@object
	.size		_ZN77_INTERNAL_2d85fe8b_41_flash_fwd_hdim64_e4m3_paged_split_sm90_cu_f3e6f9ee_35124cuda3std6ranges3__45__cpo4swapE,(.L_7 - _ZN77_INTERNAL_2d85fe8b_41_flash_fwd_hdim64_e4m3_paged_split_sm90_cu_f3e6f9ee_35124cuda3std6ranges3__45__cpo4swapE)
_ZN77_INTERNAL_2d85fe8b_41_flash_fwd_hdim64_e4m3_paged_split_sm90_cu_f3e6f9ee_35124cuda3std6ranges3__45__cpo4swapE:
	.zero		1
.L_7:


//--------------------- .nv.constant0._ZN7cutlass13device_kernelIN5flash11enable_sm90INS1_16FlashAttnFwdSm90INS1_25CollectiveMainloopFwdSm90ILi2EN4cute5tupleIJNS5_1CILi1EEES8_S8_EEENS6_IJNS7_ILi192EEENS7_ILi160EEENS7_ILi64EEEEEELi64ENS_12float_e4m3_tEfNS_4arch4Sm90ELb0ELb0ELb0ELb0ELb1ELb0ELb0ELb1ELb1ELb1ELb1ELb0EEENS1_21CollectiveEpilogueFwdINS6_IJSA_SC_SB_EEES9_NS_10bfloat16_tESG_Li384ELb0ELb1ELb1ELb1EEENS1_19SingleTileSchedulerILb0ELb1ELb1ELi192EEEEEEEEEvNT_6ParamsE --------------------------
	.section	.nv.constant0._ZN7cutlass13device_kernelIN5flash11enable_sm90INS1_16FlashAttnFwdSm90INS1_25CollectiveMainloopFwdSm90ILi2EN4cute5tupleIJNS5_1CILi1EEES8_S8_EEENS6_IJNS7_ILi192EEENS7_ILi160EEENS7_ILi64EEEEEELi64ENS_12float_e4m3_tEfNS_4arch4Sm90ELb0ELb0ELb0ELb0ELb1ELb0ELb0ELb1ELb1ELb1ELb1ELb0EEENS1_21CollectiveEpilogueFwdINS6_IJSA_SC_SB_EEES9_NS_10bfloat16_tESG_Li384ELb0ELb1ELb1ELb1EEENS1_19SingleTileSchedulerILb0ELb1ELb1ELi192EEEEEEEEEvNT_6ParamsE,"a",@progbits
	.sectionflags	@""
	.align	4
.nv.constant0._ZN7cutlass13device_kernelIN5flash11enable_sm90INS1_16FlashAttnFwdSm90INS1_25CollectiveMainloopFwdSm90ILi2EN4cute5tupleIJNS5_1CILi1EEES8_S8_EEENS6_IJNS7_ILi192EEENS7_ILi160EEENS7_ILi64EEEEEELi64ENS_12float_e4m3_tEfNS_4arch4Sm90ELb0ELb0ELb0ELb0ELb1ELb0ELb0ELb1ELb1ELb1ELb1ELb0EEENS1_21CollectiveEpilogueFwdINS6_IJSA_SC_SB_EEES9_NS_10bfloat16_tESG_Li384ELb0ELb1ELb1ELb1EEENS1_19SingleTileSchedulerILb0ELb1ELb1ELi192EEEEEEEEEvNT_6ParamsE:
	.zero		3456


//--------------------- .nv.constant0._ZN7cutlass13device_kernelIN5flash11enable_sm90INS1_16FlashAttnFwdSm90INS1_25CollectiveMainloopFwdSm90ILi2EN4cute5tupleIJNS5_1CILi1EEES8_S8_EEENS6_IJNS7_ILi192EEENS7_ILi160EEENS7_ILi64EEEEEELi64ENS_12float_e4m3_tEfNS_4arch4Sm90ELb0ELb0ELb0ELb1ELb1ELb0ELb0ELb1ELb1ELb1ELb1ELb0EEENS1_21CollectiveEpilogueFwdINS6_IJSA_SC_SB_EEES9_NS_10bfloat16_tESG_Li384ELb1ELb1ELb1ELb1EEENS1_36VarlenDynamicPersistentTileSchedulerILi192ELi160ELi384ELi128ELb1ELb1ELb1ELb0ELb1ELb1EEEEEEEEEvNT_6ParamsE --------------------------
	.section	.nv.constant0._ZN7cutlass13device_kernelIN5flash11enable_sm90INS1_16FlashAttnFwdSm90INS1_25CollectiveMainloopFwdSm90ILi2EN4cute5tupleIJNS5_1CILi1EEES8_S8_EEENS6_IJNS7_ILi192EEENS7_ILi160EEENS7_ILi64EEEEEELi64ENS_12float_e4m3_tEfNS_4arch4Sm90ELb0ELb0ELb0ELb1ELb1ELb0ELb0ELb1ELb1ELb1ELb1ELb0EEENS1_21CollectiveEpilogueFwdINS6_IJSA_SC_SB_EEES9_NS_10bfloat16_tESG_Li384ELb1ELb1ELb1ELb1EEENS1_36VarlenDynamicPersistentTileSchedulerILi192ELi160ELi384ELi128ELb1ELb1ELb1ELb0ELb1ELb1EEEEEEEEEvNT_6ParamsE,"a",@progbits
	.sectionflags	@""
	.align	4
.nv.constant0._ZN7cutlass13device_kernelIN5flash11enable_sm90INS1_16FlashAttnFwdSm90INS1_25CollectiveMainloopFwdSm90ILi2EN4cute5tupleIJNS5_1CILi1EEES8_S8_EEENS6_IJNS7_ILi192EEENS7_ILi160EEENS7_ILi64EEEEEELi64ENS_12float_e4m3_tEfNS_4arch4Sm90ELb0ELb0ELb0ELb1ELb1ELb0ELb0ELb1ELb1ELb1ELb1ELb0EEENS1_21CollectiveEpilogueFwdINS6_IJSA_SC_SB_EEES9_NS_10bfloat16_tESG_Li384ELb1ELb1ELb1ELb1EEENS1_36VarlenDynamicPersistentTileSchedulerILi192ELi160ELi384ELi128ELb1ELb1ELb1ELb0ELb1ELb1EEEEEEEEEvNT_6ParamsE:
	.zero		3584


//--------------------- .nv.constant0._ZN7cutlass13device_kernelIN5flash11enable_sm90INS1_16FlashAttnFwdSm90INS1_25CollectiveMainloopFwdSm90ILi2EN4cute5tupleIJNS5_1CILi1EEES8_S8_EEENS6_IJNS7_ILi192EEENS7_ILi160EEENS7_ILi64EEEEEELi64ENS_12float_e4m3_tEfNS_4arch4Sm90ELb0ELb0ELb0ELb1ELb1ELb1ELb0ELb1ELb1ELb1ELb1ELb0EEENS1_21CollectiveEpilogueFwdINS6_IJSA_SC_SB_EEES9_NS_10bfloat16_tESG_Li384ELb1ELb1ELb1ELb1EEENS1_36VarlenDynamicPersistentTileSchedulerILi192ELi160ELi384ELi128ELb1ELb1ELb1ELb0ELb1ELb1EEEEEEEEEvNT_6ParamsE --------------------------
	.section	.nv.constant0._ZN7cutlass13device_kernelIN5flash11enable_sm90INS1_16FlashAttnFwdSm90INS1_25CollectiveMainloopFwdSm90ILi2EN4cute5tupleIJNS5_1CILi1EEES8_S8_EEENS6_IJNS7_ILi192EEENS7_ILi160EEENS7_ILi64EEEEEELi64ENS_12float_e4m3_tEfNS_4arch4Sm90ELb0ELb0ELb0ELb1ELb1ELb1ELb0ELb1ELb1ELb1ELb1ELb0EEENS1_21CollectiveEpilogueFwdINS6_IJSA_SC_SB_EEES9_NS_10bfloat16_tESG_Li384ELb1ELb1ELb1ELb1EEENS1_36VarlenDynamicPersistentTileSchedulerILi192ELi160ELi384ELi128ELb1ELb1ELb1ELb0ELb1ELb1EEEEEEEEEvNT_6ParamsE,"a",@progbits
	.sectionflags	@""
	.align	4
.nv.constant0._ZN7cutlass13device_kernelIN5flash11enable_sm90INS1_16FlashAttnFwdSm90INS1_25CollectiveMainloopFwdSm90ILi2EN4cute5tupleIJNS5_1CILi1EEES8_S8_EEENS6_IJNS7_ILi192EEENS7_ILi160EEENS7_ILi64EEEEEELi64ENS_12float_e4m3_tEfNS_4arch4Sm90ELb0ELb0ELb0ELb1ELb1ELb1ELb0ELb1ELb1ELb1ELb1ELb0EEENS1_21CollectiveEpilogueFwdINS6_IJSA_SC_SB_EEES9_NS_10bfloat16_tESG_Li384ELb1ELb1ELb1ELb1EEENS1_36VarlenDynamicPersistentTileSchedulerILi192ELi160ELi384ELi128ELb1ELb1ELb1ELb0ELb1ELb1EEEEEEEEEvNT_6ParamsE:
	.zero		3584


//--------------------- .nv.constant0._ZN7cutlass13device_kernelIN5flash11enable_sm90INS1_16FlashAttnFwdSm90INS1_25CollectiveMainloopFwdSm90ILi2EN4cute5tupleIJNS5_1CILi1EEES8_S8_EEENS6_IJNS7_ILi192EEENS7_ILi160EEENS7_ILi64EEEEEELi64ENS_12float_e4m3_tEfNS_4arch4Sm90ELb0ELb1ELb0ELb0ELb1ELb0ELb0ELb1ELb1ELb1ELb1ELb0EEENS1_21CollectiveEpilogueFwdINS6_IJSA_SC_SB_EEES9_NS_10bfloat16_tESG_Li384ELb0ELb1ELb1ELb1EEENS1_19SingleTileSchedulerILb0ELb1ELb1ELi192EEEEEEEEEvNT_6ParamsE --------------------------
	.section	.nv.constant0._ZN7cutlass13device_kernelIN5flash11enable_sm90INS1_16FlashAttnFwdSm90INS1_25CollectiveMainloopFwdSm90ILi2EN4cute5tupleIJNS5_1CILi1EEES8_S8_EEENS6_IJNS7_ILi192EEENS7_ILi160EEENS7_ILi64EEEEEELi64ENS_12float_e4m3_tEfNS_4arch4Sm90ELb0ELb1ELb0ELb0ELb1ELb0ELb0ELb1ELb1ELb1ELb1ELb0EEENS1_21CollectiveEpilogueFwdINS6_IJSA_SC_SB_EEES9_NS_10bfloat16_tESG_Li384ELb0ELb1ELb1ELb1EEENS1_19SingleTileSchedulerILb0ELb1ELb1ELi192EEEEEEEEEvNT_6ParamsE,"a",@progbits
	.sectionflags	@""
	.align	4
.nv.constant0._ZN7cutlass13device_kernelIN5flash11enable_sm90INS1_16FlashAttnFwdSm90INS1_25CollectiveMainloopFwdSm90ILi2EN4cute5tupleIJNS5_1CILi1EEES8_S8_EEENS6_IJNS7_ILi192EEENS7_ILi160EEENS7_ILi64EEEEEELi64ENS_12float_e4m3_tEfNS_4arch4Sm90ELb0ELb1ELb0ELb0ELb1ELb0ELb0ELb1ELb1ELb1ELb1ELb0EEENS1_21CollectiveEpilogueFwdINS6_IJSA_SC_SB_EEES9_NS_10bfloat16_tESG_Li384ELb0ELb1ELb1ELb1EEENS1_19SingleTileSchedulerILb0ELb1ELb1ELi192EEEEEEEEEvNT_6ParamsE:
	.zero		3456


//--------------------- .nv.constant0._ZN7cutlass13device_kernelIN5flash11enable_sm90INS1_16FlashAttnFwdSm90INS1_25CollectiveMainloopFwdSm90ILi2EN4cute5tupleIJNS5_1CILi1EEES8_S8_EEENS6_IJNS7_ILi192EEENS7_ILi160EEENS7_ILi64EEEEEELi64ENS_12float_e4m3_tEfNS_4arch4Sm90ELb0ELb1ELb0ELb1ELb1ELb0ELb0ELb1ELb1ELb1ELb1ELb0EEENS1_21CollectiveEpilogueFwdINS6_IJSA_SC_SB_EEES9_NS_10bfloat16_tESG_Li384ELb1ELb1ELb1ELb1EEENS1_36VarlenDynamicPersistentTileSchedulerILi192ELi160ELi384ELi128ELb1ELb1ELb1ELb1ELb0ELb1EEEEEEEEEvNT_6ParamsE --------------------------
	.section	.nv.constant0._ZN7cutlass13device_kernelIN5flash11enable_sm90INS1_16FlashAttnFwdSm90INS1_25CollectiveMainloopFwdSm90ILi2EN4cute5tupleIJNS5_1CILi1EEES8_S8_EEENS6_IJNS7_ILi192EEENS7_ILi160EEENS7_ILi64EEEEEELi64ENS_12float_e4m3_tEfNS_4arch4Sm90ELb0ELb1ELb0ELb1ELb1ELb0ELb0ELb1ELb1ELb1ELb1ELb0EEENS1_21CollectiveEpilogueFwdINS6_IJSA_SC_SB_EEES9_NS_10bfloat16_tESG_Li384ELb1ELb1ELb1ELb1EEENS1_36VarlenDynamicPersistentTileSchedulerILi192ELi160ELi384ELi128ELb1ELb1ELb1ELb1ELb0ELb1EEEEEEEEEvNT_6ParamsE,"a",@progbits
	.sectionflags	@""
	.align	4
.nv.constant0._ZN7cutlass13device_kernelIN5flash11enable_sm90INS1_16FlashAttnFwdSm90INS1_25CollectiveMainloopFwdSm90ILi2EN4cute5tupleIJNS5_1CILi1EEES8_S8_EEENS6_IJNS7_ILi192EEENS7_ILi160EEENS7_ILi64EEEEEELi64ENS_12float_e4m3_tEfNS_4arch4Sm90ELb0ELb1ELb0ELb1ELb1ELb0ELb0ELb1ELb1ELb1ELb1ELb0EEENS1_21CollectiveEpilogueFwdINS6_IJSA_SC_SB_EEES9_NS_10bfloat16_tESG_Li384ELb1ELb1ELb1ELb1EEENS1_36VarlenDynamicPersistentTileSchedulerILi192ELi160ELi384ELi128ELb1ELb1ELb1ELb1ELb0ELb1EEEEEEEEEvNT_6ParamsE:
	.zero		3584


//--------------------- .nv.constant0._ZN7cutlass13device_kernelIN5flash11enable_sm90INS1_16FlashAttnFwdSm90INS1_25CollectiveMainloopFwdSm90ILi2EN4cute5tupleIJNS5_1CILi1EEES8_S8_EEENS6_IJNS7_ILi192EEENS7_ILi160EEENS7_ILi64EEEEEELi64ENS_12float_e4m3_tEfNS_4arch4Sm90ELb0ELb1ELb0ELb1ELb1ELb1ELb0ELb1ELb1ELb1ELb1ELb0EEENS1_21CollectiveEpilogueFwdINS6_IJSA_SC_SB_EEES9_NS_10bfloat16_tESG_Li384ELb1ELb1ELb1ELb1EEENS1_36VarlenDynamicPersistentTileSchedulerILi192ELi160ELi384ELi128ELb1ELb1ELb1ELb1ELb0ELb1EEEEEEEEEvNT_6ParamsE --------------------------
	.section	.nv.constant0._ZN7cutlass13device_kernelIN5flash11enable_sm90INS1_16FlashAttnFwdSm90INS1_25CollectiveMainloopFwdSm90ILi2EN4cute5tupleIJNS5_1CILi1EEES8_S8_EEENS6_IJNS7_ILi192EEENS7_ILi160EEENS7_ILi64EEEEEELi64ENS_12float_e4m3_tEfNS_4arch4Sm90ELb0ELb1ELb0ELb1ELb1ELb1ELb0ELb1ELb1ELb1ELb1ELb0EEENS1_21CollectiveEpilogueFwdINS6_IJSA_SC_SB_EEES9_NS_10bfloat16_tESG_Li384ELb1ELb1ELb1ELb1EEENS1_36VarlenDynamicPersistentTileSchedulerILi192ELi160ELi384ELi128ELb1ELb1ELb1ELb1ELb0ELb1EEEEEEEEEvNT_6ParamsE,"a",@progbits
	.sectionflags	@""
	.align	4
.nv.constant0._ZN7cutlass13device_kernelIN5flash11enable_sm90INS1_16FlashAttnFwdSm90INS1_25CollectiveMainloopFwdSm90ILi2EN4cute5tupleIJNS5_1CILi1EEES8_S8_EEENS6_IJNS7_ILi192EEENS7_ILi160EEENS7_ILi64EEEEEELi64ENS_12float_e4m3_tEfNS_4arch4Sm90ELb0ELb1ELb0ELb1ELb1ELb1ELb0ELb1ELb1ELb1ELb1ELb0EEENS1_21CollectiveEpilogueFwdINS6_IJSA_SC_SB_EEES9_NS_10bfloat16_tESG_Li384ELb1ELb1ELb1ELb1EEENS1_36VarlenDynamicPersistentTileSchedulerILi192ELi160ELi384ELi128ELb1ELb1ELb1ELb1ELb0ELb1EEEEEEEEEvNT_6ParamsE:
	.zero		3584


//--------------------- .nv.constant0._ZN7cutlass13device_kernelIN5flash11enable_sm90INS1_16FlashAttnFwdSm90INS1_25CollectiveMainloopFwdSm90ILi2EN4cute5tupleIJNS5_1CILi1EEES8_S8_EEENS6_IJNS7_ILi192EEENS7_ILi160EEENS7_ILi64EEEEEELi64ENS_12float_e4m3_tEfNS_4arch4Sm90ELb1ELb0ELb0ELb0ELb1ELb0ELb0ELb1ELb1ELb1ELb1ELb0EEENS1_21CollectiveEpilogueFwdINS6_IJSA_SC_SB_EEES9_NS_10bfloat16_tESG_Li384ELb0ELb1ELb1ELb1EEENS1_19SingleTileSchedulerILb0ELb1ELb1ELi192EEEEEEEEEvNT_6ParamsE --------------------------
	.section	.nv.constant0._ZN7cutlass13device_kernelIN5flash11enable_sm90INS1_16FlashAttnFwdSm90INS1_25CollectiveMainloopFwdSm90ILi2EN4cute5tupleIJNS5_1CILi1EEES8_S8_EEENS6_IJNS7_ILi192EEENS7_ILi160EEENS7_ILi64EEEEEELi64ENS_12float_e4m3_tEfNS_4arch4Sm90ELb1ELb0ELb0ELb0ELb1ELb0ELb0ELb1ELb1ELb1ELb1ELb0EEENS1_21CollectiveEpilogueFwdINS6_IJSA_SC_SB_EEES9_NS_10bfloat16_tESG_Li384ELb0ELb1ELb1ELb1EEENS1_19SingleTileSchedulerILb0ELb1ELb1ELi192EEEEEEEEEvNT_6ParamsE,"a",@progbits
	.sectionflags	@""
	.align	4
.nv.constant0._ZN7cutlass13device_kernelIN5flash11enable_sm90INS1_16FlashAttnFwdSm90INS1_25CollectiveMainloopFwdSm90ILi2EN4cute5tupleIJNS5_1CILi1EEES8_S8_EEENS6_IJNS7_ILi192EEENS7_ILi160EEENS7_ILi64EEEEEELi64ENS_12float_e4m3_tEfNS_4arch4Sm90ELb1ELb0ELb0ELb0ELb1ELb0ELb0ELb1ELb1ELb1ELb1ELb0EEENS1_21CollectiveEpilogueFwdINS6_IJSA_SC_SB_EEES9_NS_10bfloat16_tESG_Li384ELb0ELb1ELb1ELb1EEENS1_19SingleTileSchedulerILb0ELb1ELb1ELi192EEEEEEEEEvNT_6ParamsE:
	.zero		3456


//--------------------- .nv.constant0._ZN7cutlass13device_kernelIN5flash11enable_sm90INS1_16FlashAttnFwdSm90INS1_25CollectiveMainloopFwdSm90ILi2EN4cute5tupleIJNS5_1CILi1EEES8_S8_EEENS6_IJNS7_ILi192EEENS7_ILi160EEENS7_ILi64EEEEEELi64ENS_12float_e4m3_tEfNS_4arch4Sm90ELb1ELb0ELb0ELb1ELb1ELb0ELb0ELb1ELb1ELb1ELb1ELb0EEENS1_21CollectiveEpilogueFwdINS6_IJSA_SC_SB_EEES9_NS_10bfloat16_tESG_Li384ELb1ELb1ELb1ELb1EEENS1_36VarlenDynamicPersistentTileSchedulerILi192ELi160ELi384ELi128ELb1ELb1ELb1ELb1ELb1ELb1EEEEEEEEEvNT_6ParamsE --------------------------
	.section	.nv.constant0._ZN7cutlass13device_kernelIN5flash11enable_sm90INS1_16FlashAttnFwdSm90INS1_25CollectiveMainloopFwdSm90ILi2EN4cute5tupleIJNS5_1CILi1EEES8_S8_EEENS6_IJNS7_ILi192EEENS7_ILi160EEENS7_ILi64EEEEEELi64ENS_12float_e4m3_tEfNS_4arch4Sm90ELb1ELb0ELb0ELb1ELb1ELb0ELb0ELb1ELb1ELb1ELb1ELb0EEENS1_21CollectiveEpilogueFwdINS6_IJSA_SC_SB_EEES9_NS_10bfloat16_tESG_Li384ELb1ELb1ELb1ELb1EEENS1_36VarlenDynamicPersistentTileSchedulerILi192ELi160ELi384ELi128ELb1ELb1ELb1ELb1ELb1ELb1EEEEEEEEEvNT_6ParamsE,"a",@progbits
	.sectionflags	@""
	.align	4
.nv.constant0._ZN7cutlass13device_kernelIN5flash11enable_sm90INS1_16FlashAttnFwdSm90INS1_25CollectiveMainloopFwdSm90ILi2EN4cute5tupleIJNS5_1CILi1EEES8_S8_EEENS6_IJNS7_ILi192EEENS7_ILi160EEENS7_ILi64EEEEEELi64ENS_12float_e4m3_tEfNS_4arch4Sm90ELb1ELb0ELb0ELb1ELb1ELb0ELb0ELb1ELb1ELb1ELb1ELb0EEENS1_21CollectiveEpilogueFwdINS6_IJSA_SC_SB_EEES9_NS_10bfloat16_tESG_Li384ELb1ELb1ELb1ELb1EEENS1_36VarlenDynamicPersistentTileSchedulerILi192ELi160ELi384ELi128ELb1ELb1ELb1ELb1ELb1ELb1EEEEEEEEEvNT_6ParamsE:
	.zero		3584


//--------------------- .nv.constant0._ZN7cutlass13device_kernelIN5flash11enable_sm90INS1_16FlashAttnFwdSm90INS1_25CollectiveMainloopFwdSm90ILi2EN4cute5tupleIJNS5_1CILi1EEES8_S8_EEENS6_IJNS7_ILi192EEENS7_ILi160EEENS7_ILi64EEEEEELi64ENS_12float_e4m3_tEfNS_4arch4Sm90ELb1ELb0ELb0ELb1ELb1ELb1ELb0ELb1ELb1ELb1ELb1ELb0EEENS1_21CollectiveEpilogueFwdINS6_IJSA_SC_SB_EEES9_NS_10bfloat16_tESG_Li384ELb1ELb1ELb1ELb1EEENS1_36VarlenDynamicPersistentTileSchedulerILi192ELi160ELi384ELi128ELb1ELb1ELb1ELb1ELb1ELb1EEEEEEEEEvNT_6ParamsE --------------------------
	.section	.nv.constant0._ZN7cutlass13device_kernelIN5flash11enable_sm90INS1_16FlashAttnFwdSm90INS1_25CollectiveMainloopFwdSm90ILi2EN4cute5tupleIJNS5_1CILi1EEES8_S8_EEENS6_IJNS7_ILi192EEENS7_ILi160EEENS7_ILi64EEEEEELi64ENS_12float_e4m3_tEfNS_4arch4Sm90ELb1ELb0ELb0ELb1ELb1ELb1ELb0ELb1ELb1ELb1ELb1ELb0EEENS1_21CollectiveEpilogueFwdINS6_IJSA_SC_SB_EEES9_NS_10bfloat16_tESG_Li384ELb1ELb1ELb1ELb1EEENS1_36VarlenDynamicPersistentTileSchedulerILi192ELi160ELi384ELi128ELb1ELb1ELb1ELb1ELb1ELb1EEEEEEEEEvNT_6ParamsE,"a",@progbits
	.sectionflags	@""
	.align	4
.nv.constant0._ZN7cutlass13device_kernelIN5flash11enable_sm90INS1_16FlashAttnFwdSm90INS1_25CollectiveMainloopFwdSm90ILi2EN4cute5tupleIJNS5_1CILi1EEES8_S8_EEENS6_IJNS7_ILi192EEENS7_ILi160EEENS7_ILi64EEEEEELi64ENS_12float_e4m3_tEfNS_4arch4Sm90ELb1ELb0ELb0ELb1ELb1ELb1ELb0ELb1ELb1ELb1ELb1ELb0EEENS1_21CollectiveEpilogueFwdINS6_IJSA_SC_SB_EEES9_NS_10bfloat16_tESG_Li384ELb1ELb1ELb1ELb1EEENS1_36VarlenDynamicPersistentTileSchedulerILi192ELi160ELi384ELi128ELb1ELb1ELb1ELb1ELb1ELb1EEEEEEEEEvNT_6ParamsE:
	.zero		3584


//--------------------- SYMBOLS --------------------------

	.type		.nv.reservedSmem.offset0,@object
	.size		.nv.reservedSmem.offset0,0x4
